	.target	sm_100a

	.elftype	@"ET_EXEC"


//--------------------- .note.nv.tkinfo           --------------------------
	.section	.note.nv.tkinfo,"",@"SHT_NOTE"
	.sectionflags	@"SHF_NOTE_NV_TKINFO"
	.tkinfo
        /*0018*/ 	.word	0x00000002
        /*0030*/ 	.string	""
        /*0030*/ 	.string	"ptxas"
        /*0030*/ 	.string	"Cuda compilation tools, release 13.0, V13.0.88"
        /*0030*/ 	.string	"Build cuda_13.0.r13.0/compiler.36424714_0"
        /*0030*/ 	.string	"-arch sm_100a -m 64 "



//--------------------- .note.nv.cuinfo           --------------------------
	.section	.note.nv.cuinfo,"",@"SHT_NOTE"
	.sectionflags	@"SHF_NOTE_NV_CUINFO"
        /*0018*/ 	.short	0x0002
        /*001a*/ 	.short	0x0064
        /*001c*/ 	.short	0x0082
	.zero		2


//--------------------- .nv.info                  --------------------------
	.section	.nv.info,"",@"SHT_CUDA_INFO"
	.align	4


	//----- nvinfo : EIATTR_REGCOUNT
	.align		4
        /*0000*/ 	.byte	0x04, 0x2f
        /*0002*/ 	.short	(.L_12 - .L_11)
	.align		4
.L_11:
        /*0004*/ 	.word	index@(_ZN7cutlass13device_kernelIN5flash11enable_sm90INS1_16FlashAttnFwdSm90INS1_25CollectiveMainloopFwdSm90ILi2EN4cute5tupleIJNS5_1CILi1EEES8_S8_EEENS6_IJNS7_ILi192EEENS7_ILi144EEENS7_ILi96EEEEEELi96ENS_6half_tEfNS_4arch4Sm90ELb1ELb0ELb1ELb1ELb0ELb1ELb0ELb0ELb1ELb0ELb0ELb0EEENS1_21CollectiveEpilogueFwdINS6_IJSA_SC_SB_EEES9_SE_SG_Li384ELb1ELb0ELb0ELb0EEENS1_36VarlenDynamicPersistentTileSchedulerILi192ELi144ELi384ELi32ELb0ELb0ELb1ELb1ELb1ELb1EEEEEEEEEvNT_6ParamsE)
        /*0008*/ 	.word	0x00000004


	//----- nvinfo : EIATTR_FRAME_SIZE
	.align		4
.L_12:
        /*000c*/ 	.byte	0x04, 0x11
        /*000e*/ 	.short	(.L_14 - .L_13)
	.align		4
.L_13:
        /*0010*/ 	.word	index@(_ZN7cutlass13device_kernelIN5flash11enable_sm90INS1_16FlashAttnFwdSm90INS1_25CollectiveMainloopFwdSm90ILi2EN4cute5tupleIJNS5_1CILi1EEES8_S8_EEENS6_IJNS7_ILi192EEENS7_ILi144EEENS7_ILi96EEEEEELi96ENS_6half_tEfNS_4arch4Sm90ELb1ELb0ELb1ELb1ELb0ELb1ELb0ELb0ELb1ELb0ELb0ELb0EEENS1_21CollectiveEpilogueFwdINS6_IJSA_SC_SB_EEES9_SE_SG_Li384ELb1ELb0ELb0ELb0EEENS1_36VarlenDynamicPersistentTileSchedulerILi192ELi144ELi384ELi32ELb0ELb0ELb1ELb1ELb1ELb1EEEEEEEEEvNT_6ParamsE)
        /*0014*/ 	.word	0x00000000


	//----- nvinfo : EIATTR_REGCOUNT
	.align		4
.L_14:
        /*0018*/ 	.byte	0x04, 0x2f
        /*001a*/ 	.short	(.L_16 - .L_15)
	.align		4
.L_15:
        /*001c*/ 	.word	index@(_ZN7cutlass13device_kernelIN5flash11enable_sm90INS1_16FlashAttnFwdSm90INS1_25CollectiveMainloopFwdSm90ILi2EN4cute5tupleIJNS5_1CILi1EEES8_S8_EEENS6_IJNS7_ILi192EEENS7_ILi144EEENS7_ILi96EEEEEELi96ENS_6half_tEfNS_4arch4Sm90ELb1ELb0ELb1ELb1ELb0ELb0ELb0ELb0ELb1ELb0ELb0ELb0EEENS1_21CollectiveEpilogueFwdINS6_IJSA_SC_SB_EEES9_SE_SG_Li384ELb1ELb0ELb0ELb0EEENS1_36VarlenDynamicPersistentTileSchedulerILi192ELi144ELi384ELi32ELb0ELb0ELb1ELb1ELb1ELb1EEEEEEEEEvNT_6ParamsE)
        /*0020*/ 	.word	0x00000004


	//----- nvinfo : EIATTR_FRAME_SIZE
	.align		4
.L_16:
        /*0024*/ 	.byte	0x04, 0x11
        /*0026*/ 	.short	(.L_18 - .L_17)
	.align		4
.L_17:
        /*0028*/ 	.word	index@(_ZN7cutlass13device_kernelIN5flash11enable_sm90INS1_16FlashAttnFwdSm90INS1_25CollectiveMainloopFwdSm90ILi2EN4cute5tupleIJNS5_1CILi1EEES8_S8_EEENS6_IJNS7_ILi192EEENS7_ILi144EEENS7_ILi96EEEEEELi96ENS_6half_tEfNS_4arch4Sm90ELb1ELb0ELb1ELb1ELb0ELb0ELb0ELb0ELb1ELb0ELb0ELb0EEENS1_21CollectiveEpilogueFwdINS6_IJSA_SC_SB_EEES9_SE_SG_Li384ELb1ELb0ELb0ELb0EEENS1_36VarlenDynamicPersistentTileSchedulerILi192ELi144ELi384ELi32ELb0ELb0ELb1ELb1ELb1ELb1EEEEEEEEEvNT_6ParamsE)
        /*002c*/ 	.word	0x00000000


	//----- nvinfo : EIATTR_REGCOUNT
	.align		4
.L_18:
        /*0030*/ 	.byte	0x04, 0x2f
        /*0032*/ 	.short	(.L_20 - .L_19)
	.align		4
.L_19:
        /*0034*/ 	.word	index@(_ZN7cutlass13device_kernelIN5flash11enable_sm90INS1_16FlashAttnFwdSm90INS1_25CollectiveMainloopFwdSm90ILi2EN4cute5tupleIJNS5_1CILi1EEES8_S8_EEENS6_IJNS7_ILi192EEENS7_ILi144EEENS7_ILi96EEEEEELi96ENS_6half_tEfNS_4arch4Sm90ELb1ELb0ELb1ELb0ELb0ELb0ELb0ELb0ELb1ELb0ELb0ELb0EEENS1_21CollectiveEpilogueFwdINS6_IJSA_SC_SB_EEES9_SE_SG_Li384ELb0ELb0ELb0ELb0EEENS1_30DynamicPersistentTileSchedulerILi384ELi32ELb0ELb0ELb1EEEEEEEEEvNT_6ParamsE)
        /*0038*/ 	.word	0x00000004


	//----- nvinfo : EIATTR_FRAME_SIZE
	.align		4
.L_20:
        /*003c*/ 	.byte	0x04, 0x11
        /*003e*/ 	.short	(.L_22 - .L_21)
	.align		4
.L_21:
        /*0040*/ 	.word	index@(_ZN7cutlass13device_kernelIN5flash11enable_sm90INS1_16FlashAttnFwdSm90INS1_25CollectiveMainloopFwdSm90ILi2EN4cute5tupleIJNS5_1CILi1EEES8_S8_EEENS6_IJNS7_ILi192EEENS7_ILi144EEENS7_ILi96EEEEEELi96ENS_6half_tEfNS_4arch4Sm90ELb1ELb0ELb1ELb0ELb0ELb0ELb0ELb0ELb1ELb0ELb0ELb0EEENS1_21CollectiveEpilogueFwdINS6_IJSA_SC_SB_EEES9_SE_SG_Li384ELb0ELb0ELb0ELb0EEENS1_30DynamicPersistentTileSchedulerILi384ELi32ELb0ELb0ELb1EEEEEEEEEvNT_6ParamsE)
        /*0044*/ 	.word	0x00000000


	//----- nvinfo : EIATTR_REGCOUNT
	.align		4
.L_22:
        /*0048*/ 	.byte	0x04, 0x2f
        /*004a*/ 	.short	(.L_24 - .L_23)
	.align		4
.L_23:
        /*004c*/ 	.word	index@(_ZN7cutlass13device_kernelIN5flash11enable_sm90INS1_16FlashAttnFwdSm90INS1_25CollectiveMainloopFwdSm90ILi2EN4cute5tupleIJNS5_1CILi1EEES8_S8_EEENS6_IJNS7_ILi192EEENS7_ILi128EEENS7_ILi96EEEEEELi96ENS_6half_tEfNS_4arch4Sm90ELb0ELb1ELb1ELb1ELb0ELb1ELb0ELb0ELb1ELb0ELb0ELb0EEENS1_21CollectiveEpilogueFwdINS6_IJSA_SC_SB_EEES9_SE_SG_Li384ELb1ELb0ELb0ELb0EEENS1_36VarlenDynamicPersistentTileSchedulerILi192ELi128ELi384ELi32ELb0ELb0ELb1ELb1ELb0ELb1EEEEEEEEEvNT_6ParamsE)
        /*0050*/ 	.word	0x00000004


	//----- nvinfo : EIATTR_FRAME_SIZE
	.align		4
.L_24:
        /*0054*/ 	.byte	0x04, 0x11
        /*0056*/ 	.short	(.L_26 - .L_25)
	.align		4
.L_25:
        /*0058*/ 	.word	index@(_ZN7cutlass13device_kernelIN5flash11enable_sm90INS1_16FlashAttnFwdSm90INS1_25CollectiveMainloopFwdSm90ILi2EN4cute5tupleIJNS5_1CILi1EEES8_S8_EEENS6_IJNS7_ILi192EEENS7_ILi128EEENS7_ILi96EEEEEELi96ENS_6half_tEfNS_4arch4Sm90ELb0ELb1ELb1ELb1ELb0ELb1ELb0ELb0ELb1ELb0ELb0ELb0EEENS1_21CollectiveEpilogueFwdINS6_IJSA_SC_SB_EEES9_SE_SG_Li384ELb1ELb0ELb0ELb0EEENS1_36VarlenDynamicPersistentTileSchedulerILi192ELi128ELi384ELi32ELb0ELb0ELb1ELb1ELb0ELb1EEEEEEEEEvNT_6ParamsE)
        /*005c*/ 	.word	0x00000000


	//----- nvinfo : EIATTR_REGCOUNT
	.align		4
.L_26:
        /*0060*/ 	.byte	0x04, 0x2f
        /*0062*/ 	.short	(.L_28 - .L_27)
	.align		4
.L_27:
        /*0064*/ 	.word	index@(_ZN7cutlass13device_kernelIN5flash11enable_sm90INS1_16FlashAttnFwdSm90INS1_25CollectiveMainloopFwdSm90ILi2EN4cute5tupleIJNS5_1CILi1EEES8_S8_EEENS6_IJNS7_ILi192EEENS7_ILi128EEENS7_ILi96EEEEEELi96ENS_6half_tEfNS_4arch4Sm90ELb0ELb1ELb1ELb1ELb0ELb0ELb0ELb0ELb1ELb0ELb0ELb0EEENS1_21CollectiveEpilogueFwdINS6_IJSA_SC_SB_EEES9_SE_SG_Li384ELb1ELb0ELb0ELb0EEENS1_36VarlenDynamicPersistentTileSchedulerILi192ELi128ELi384ELi32ELb0ELb0ELb1ELb1ELb0ELb1EEEEEEEEEvNT_6ParamsE)
        /*0068*/ 	.word	0x00000004


	//----- nvinfo : EIATTR_FRAME_SIZE
	.align		4
.L_28:
        /*006c*/ 	.byte	0x04, 0x11
        /*006e*/ 	.short	(.L_30 - .L_29)
	.align		4
.L_29:
        /*0070*/ 	.word	index@(_ZN7cutlass13device_kernelIN5flash11enable_sm90INS1_16FlashAttnFwdSm90INS1_25CollectiveMainloopFwdSm90ILi2EN4cute5tupleIJNS5_1CILi1EEES8_S8_EEENS6_IJNS7_ILi192EEENS7_ILi128EEENS7_ILi96EEEEEELi96ENS_6half_tEfNS_4arch4Sm90ELb0ELb1ELb1ELb1ELb0ELb0ELb0ELb0ELb1ELb0ELb0ELb0EEENS1_21CollectiveEpilogueFwdINS6_IJSA_SC_SB_EEES9_SE_SG_Li384ELb1ELb0ELb0ELb0EEENS1_36VarlenDynamicPersistentTileSchedulerILi192ELi128ELi384ELi32ELb0ELb0ELb1ELb1ELb0ELb1EEEEEEEEEvNT_6ParamsE)
        /*0074*/ 	.word	0x00000000


	//----- nvinfo : EIATTR_REGCOUNT
	.align		4
.L_30:
        /*0078*/ 	.byte	0x04, 0x2f
        /*007a*/ 	.short	(.L_32 - .L_31)
	.align		4
.L_31:
        /*007c*/ 	.word	index@(_ZN7cutlass13device_kernelIN5flash11enable_sm90INS1_16FlashAttnFwdSm90INS1_25CollectiveMainloopFwdSm90ILi2EN4cute5tupleIJNS5_1CILi1EEES8_S8_EEENS6_IJNS7_ILi192EEENS7_ILi128EEENS7_ILi96EEEEEELi96ENS_6half_tEfNS_4arch4Sm90ELb0ELb1ELb1ELb0ELb0ELb0ELb0ELb0ELb1ELb0ELb0ELb0EEENS1_21CollectiveEpilogueFwdINS6_IJSA_SC_SB_EEES9_SE_SG_Li384ELb0ELb0ELb0ELb0EEENS1_30DynamicPersistentTileSchedulerILi384ELi32ELb0ELb0ELb1EEEEEEEEEvNT_6ParamsE)
        /*0080*/ 	.word	0x00000004


	//----- nvinfo : EIATTR_FRAME_SIZE
	.align		4
.L_32:
        /*0084*/ 	.byte	0x04, 0x11
        /*0086*/ 	.short	(.L_34 - .L_33)
	.align		4
.L_33:
        /*0088*/ 	.word	index@(_ZN7cutlass13device_kernelIN5flash11enable_sm90INS1_16FlashAttnFwdSm90INS1_25CollectiveMainloopFwdSm90ILi2EN4cute5tupleIJNS5_1CILi1EEES8_S8_EEENS6_IJNS7_ILi192EEENS7_ILi128EEENS7_ILi96EEEEEELi96ENS_6half_tEfNS_4arch4Sm90ELb0ELb1ELb1ELb0ELb0ELb0ELb0ELb0ELb1ELb0ELb0ELb0EEENS1_21CollectiveEpilogueFwdINS6_IJSA_SC_SB_EEES9_SE_SG_Li384ELb0ELb0ELb0ELb0EEENS1_30DynamicPersistentTileSchedulerILi384ELi32ELb0ELb0ELb1EEEEEEEEEvNT_6ParamsE)
        /*008c*/ 	.word	0x00000000


	//----- nvinfo : EIATTR_REGCOUNT
	.align		4
.L_34:
        /*0090*/ 	.byte	0x04, 0x2f
        /*0092*/ 	.short	(.L_36 - .L_35)
	.align		4
.L_35:
        /*0094*/ 	.word	index@(_ZN7cutlass13device_kernelIN5flash11enable_sm90INS1_16FlashAttnFwdSm90INS1_25CollectiveMainloopFwdSm90ILi2EN4cute5tupleIJNS5_1CILi1EEES8_S8_EEENS6_IJNS7_ILi192EEENS7_ILi144EEENS7_ILi96EEEEEELi96ENS_6half_tEfNS_4arch4Sm90ELb0ELb0ELb1ELb1ELb0ELb1ELb0ELb0ELb1ELb0ELb0ELb0EEENS1_21CollectiveEpilogueFwdINS6_IJSA_SC_SB_EEES9_SE_SG_Li384ELb1ELb0ELb0ELb0EEENS1_36VarlenDynamicPersistentTileSchedulerILi192ELi144ELi384ELi32ELb0ELb0ELb1ELb0ELb1ELb1EEEEEEEEEvNT_6ParamsE)
        /*0098*/ 	.word	0x00000004


	//----- nvinfo : EIATTR_FRAME_SIZE
	.align		4
.L_36:
        /*009c*/ 	.byte	0x04, 0x11
        /*009e*/ 	.short	(.L_38 - .L_37)
	.align		4
.L_37:
        /*00a0*/ 	.word	index@(_ZN7cutlass13device_kernelIN5flash11enable_sm90INS1_16FlashAttnFwdSm90INS1_25CollectiveMainloopFwdSm90ILi2EN4cute5tupleIJNS5_1CILi1EEES8_S8_EEENS6_IJNS7_ILi192EEENS7_ILi144EEENS7_ILi96EEEEEELi96ENS_6half_tEfNS_4arch4Sm90ELb0ELb0ELb1ELb1ELb0ELb1ELb0ELb0ELb1ELb0ELb0ELb0EEENS1_21CollectiveEpilogueFwdINS6_IJSA_SC_SB_EEES9_SE_SG_Li384ELb1ELb0ELb0ELb0EEENS1_36VarlenDynamicPersistentTileSchedulerILi192ELi144ELi384ELi32ELb0ELb0ELb1ELb0ELb1ELb1EEEEEEEEEvNT_6ParamsE)
        /*00a4*/ 	.word	0x00000000


	//----- nvinfo : EIATTR_REGCOUNT
	.align		4
.L_38:
        /*00a8*/ 	.byte	0x04, 0x2f
        /*00aa*/ 	.short	(.L_40 - .L_39)
	.align		4
.L_39:
        /*00ac*/ 	.word	index@(_ZN7cutlass13device_kernelIN5flash11enable_sm90INS1_16FlashAttnFwdSm90INS1_25CollectiveMainloopFwdSm90ILi2EN4cute5tupleIJNS5_1CILi1EEES8_S8_EEENS6_IJNS7_ILi192EEENS7_ILi144EEENS7_ILi96EEEEEELi96ENS_6half_tEfNS_4arch4Sm90ELb0ELb0ELb1ELb1ELb0ELb0ELb0ELb0ELb1ELb0ELb0ELb0EEENS1_21CollectiveEpilogueFwdINS6_IJSA_SC_SB_EEES9_SE_SG_Li384ELb1ELb0ELb0ELb0EEENS1_36VarlenDynamicPersistentTileSchedulerILi192ELi144ELi384ELi32ELb0ELb0ELb1ELb0ELb1ELb1EEEEEEEEEvNT_6ParamsE)
        /*00b0*/ 	.word	0x00000004


	//----- nvinfo : EIATTR_FRAME_SIZE
	.align		4
.L_40:
        /*00b4*/ 	.byte	0x04, 0x11
        /*00b6*/ 	.short	(.L_42 - .L_41)
	.align		4
.L_41:
        /*00b8*/ 	.word	index@(_ZN7cutlass13device_kernelIN5flash11enable_sm90INS1_16FlashAttnFwdSm90INS1_25CollectiveMainloopFwdSm90ILi2EN4cute5tupleIJNS5_1CILi1EEES8_S8_EEENS6_IJNS7_ILi192EEENS7_ILi144EEENS7_ILi96EEEEEELi96ENS_6half_tEfNS_4arch4Sm90ELb0ELb0ELb1ELb1ELb0ELb0ELb0ELb0ELb1ELb0ELb0ELb0EEENS1_21CollectiveEpilogueFwdINS6_IJSA_SC_SB_EEES9_SE_SG_Li384ELb1ELb0ELb0ELb0EEENS1_36VarlenDynamicPersistentTileSchedulerILi192ELi144ELi384ELi32ELb0ELb0ELb1ELb0ELb1ELb1EEEEEEEEEvNT_6ParamsE)
        /*00bc*/ 	.word	0x00000000


	//----- nvinfo : EIATTR_REGCOUNT
	.align		4
.L_42:
        /*00c0*/ 	.byte	0x04, 0x2f
        /*00c2*/ 	.short	(.L_44 - .L_43)
	.align		4
.L_43:
        /*00c4*/ 	.word	index@(_ZN7cutlass13device_kernelIN5flash11enable_sm90INS1_16FlashAttnFwdSm90INS1_25CollectiveMainloopFwdSm90ILi2EN4cute5tupleIJNS5_1CILi1EEES8_S8_EEENS6_IJNS7_ILi192EEENS7_ILi144EEENS7_ILi96EEEEEELi96ENS_6half_tEfNS_4arch4Sm90ELb0ELb0ELb1ELb0ELb0ELb0ELb0ELb0ELb1ELb0ELb0ELb0EEENS1_21CollectiveEpilogueFwdINS6_IJSA_SC_SB_EEES9_SE_SG_Li384ELb0ELb0ELb0ELb0EEENS1_29StaticPersistentTileSchedulerILb0EEEEEEEEEvNT_6ParamsE)
        /*00c8*/ 	.word	0x00000004


	//----- nvinfo : EIATTR_FRAME_SIZE
	.align		4
.L_44:
        /*00cc*/ 	.byte	0x04, 0x11
        /*00ce*/ 	.short	(.L_46 - .L_45)
	.align		4
.L_45:
        /*00d0*/ 	.word	index@(_ZN7cutlass13device_kernelIN5flash11enable_sm90INS1_16FlashAttnFwdSm90INS1_25CollectiveMainloopFwdSm90ILi2EN4cute5tupleIJNS5_1CILi1EEES8_S8_EEENS6_IJNS7_ILi192EEENS7_ILi144EEENS7_ILi96EEEEEELi96ENS_6half_tEfNS_4arch4Sm90ELb0ELb0ELb1ELb0ELb0ELb0ELb0ELb0ELb1ELb0ELb0ELb0EEENS1_21CollectiveEpilogueFwdINS6_IJSA_SC_SB_EEES9_SE_SG_Li384ELb0ELb0ELb0ELb0EEENS1_29StaticPersistentTileSchedulerILb0EEEEEEEEEvNT_6ParamsE)
        /*00d4*/ 	.word	0x00000000


	//----- nvinfo : EIATTR_MIN_STACK_SIZE
	.align		4
.L_46:
        /*00d8*/ 	.byte	0x04, 0x12
        /*00da*/ 	.short	(.L_48 - .L_47)
	.align		4
.L_47:
        /*00dc*/ 	.word	index@(_ZN7cutlass13device_kernelIN5flash11enable_sm90INS1_16FlashAttnFwdSm90INS1_25CollectiveMainloopFwdSm90ILi2EN4cute5tupleIJNS5_1CILi1EEES8_S8_EEENS6_IJNS7_ILi192EEENS7_ILi144EEENS7_ILi96EEEEEELi96ENS_6half_tEfNS_4arch4Sm90ELb0ELb0ELb1ELb0ELb0ELb0ELb0ELb0ELb1ELb0ELb0ELb0EEENS1_21CollectiveEpilogueFwdINS6_IJSA_SC_SB_EEES9_SE_SG_Li384ELb0ELb0ELb0ELb0EEENS1_29StaticPersistentTileSchedulerILb0EEEEEEEEEvNT_6ParamsE)
        /*00e0*/ 	.word	0x00000000


	//----- nvinfo : EIATTR_MIN_STACK_SIZE
	.align		4
.L_48:
        /*00e4*/ 	.byte	0x04, 0x12
        /*00e6*/ 	.short	(.L_50 - .L_49)
	.align		4
.L_49:
        /*00e8*/ 	.word	index@(_ZN7cutlass13device_kernelIN5flash11enable_sm90INS1_16FlashAttnFwdSm90INS1_25CollectiveMainloopFwdSm90ILi2EN4cute5tupleIJNS5_1CILi1EEES8_S8_EEENS6_IJNS7_ILi192EEENS7_ILi144EEENS7_ILi96EEEEEELi96ENS_6half_tEfNS_4arch4Sm90ELb0ELb0ELb1ELb1ELb0ELb0ELb0ELb0ELb1ELb0ELb0ELb0EEENS1_21CollectiveEpilogueFwdINS6_IJSA_SC_SB_EEES9_SE_SG_Li384ELb1ELb0ELb0ELb0EEENS1_36VarlenDynamicPersistentTileSchedulerILi192ELi144ELi384ELi32ELb0ELb0ELb1ELb0ELb1ELb1EEEEEEEEEvNT_6ParamsE)
        /*00ec*/ 	.word	0x00000000


	//----- nvinfo : EIATTR_MIN_STACK_SIZE
	.align		4
.L_50:
        /*00f0*/ 	.byte	0x04, 0x12
        /*00f2*/ 	.short	(.L_52 - .L_51)
	.align		4
.L_51:
        /*00f4*/ 	.word	index@(_ZN7cutlass13device_kernelIN5flash11enable_sm90INS1_16FlashAttnFwdSm90INS1_25CollectiveMainloopFwdSm90ILi2EN4cute5tupleIJNS5_1CILi1EEES8_S8_EEENS6_IJNS7_ILi192EEENS7_ILi144EEENS7_ILi96EEEEEELi96ENS_6half_tEfNS_4arch4Sm90ELb0ELb0ELb1ELb1ELb0ELb1ELb0ELb0ELb1ELb0ELb0ELb0EEENS1_21CollectiveEpilogueFwdINS6_IJSA_SC_SB_EEES9_SE_SG_Li384ELb1ELb0ELb0ELb0EEENS1_36VarlenDynamicPersistentTileSchedulerILi192ELi144ELi384ELi32ELb0ELb0ELb1ELb0ELb1ELb1EEEEEEEEEvNT_6ParamsE)
        /*00f8*/ 	.word	0x00000000


	//----- nvinfo : EIATTR_MIN_STACK_SIZE
	.align		4
.L_52:
        /*00fc*/ 	.byte	0x04, 0x12
        /*00fe*/ 	.short	(.L_54 - .L_53)
	.align		4
.L_53:
        /*0100*/ 	.word	index@(_ZN7cutlass13device_kernelIN5flash11enable_sm90INS1_16FlashAttnFwdSm90INS1_25CollectiveMainloopFwdSm90ILi2EN4cute5tupleIJNS5_1CILi1EEES8_S8_EEENS6_IJNS7_ILi192EEENS7_ILi128EEENS7_ILi96EEEEEELi96ENS_6half_tEfNS_4arch4Sm90ELb0ELb1ELb1ELb0ELb0ELb0ELb0ELb0ELb1ELb0ELb0ELb0EEENS1_21CollectiveEpilogueFwdINS6_IJSA_SC_SB_EEES9_SE_SG_Li384ELb0ELb0ELb0ELb0EEENS1_30DynamicPersistentTileSchedulerILi384ELi32ELb0ELb0ELb1EEEEEEEEEvNT_6ParamsE)
        /*0104*/ 	.word	0x00000000


	//----- nvinfo : EIATTR_MIN_STACK_SIZE
	.align		4
.L_54:
        /*0108*/ 	.byte	0x04, 0x12
        /*010a*/ 	.short	(.L_56 - .L_55)
	.align		4
.L_55:
        /*010c*/ 	.word	index@(_ZN7cutlass13device_kernelIN5flash11enable_sm90INS1_16FlashAttnFwdSm90INS1_25CollectiveMainloopFwdSm90ILi2EN4cute5tupleIJNS5_1CILi1EEES8_S8_EEENS6_IJNS7_ILi192EEENS7_ILi128EEENS7_ILi96EEEEEELi96ENS_6half_tEfNS_4arch4Sm90ELb0ELb1ELb1ELb1ELb0ELb0ELb0ELb0ELb1ELb0ELb0ELb0EEENS1_21CollectiveEpilogueFwdINS6_IJSA_SC_SB_EEES9_SE_SG_Li384ELb1ELb0ELb0ELb0EEENS1_36VarlenDynamicPersistentTileSchedulerILi192ELi128ELi384ELi32ELb0ELb0ELb1ELb1ELb0ELb1EEEEEEEEEvNT_6ParamsE)
        /*0110*/ 	.word	0x00000000


	//----- nvinfo : EIATTR_MIN_STACK_SIZE
	.align		4
.L_56:
        /*0114*/ 	.byte	0x04, 0x12
        /*0116*/ 	.short	(.L_58 - .L_57)
	.align		4
.L_57:
        /*0118*/ 	.word	index@(_ZN7cutlass13device_kernelIN5flash11enable_sm90INS1_16FlashAttnFwdSm90INS1_25CollectiveMainloopFwdSm90ILi2EN4cute5tupleIJNS5_1CILi1EEES8_S8_EEENS6_IJNS7_ILi192EEENS7_ILi128EEENS7_ILi96EEEEEELi96ENS_6half_tEfNS_4arch4Sm90ELb0ELb1ELb1ELb1ELb0ELb1ELb0ELb0ELb1ELb0ELb0ELb0EEENS1_21CollectiveEpilogueFwdINS6_IJSA_SC_SB_EEES9_SE_SG_Li384ELb1ELb0ELb0ELb0EEENS1_36VarlenDynamicPersistentTileSchedulerILi192ELi128ELi384ELi32ELb0ELb0ELb1ELb1ELb0ELb1EEEEEEEEEvNT_6ParamsE)
        /*011c*/ 	.word	0x00000000


	//----- nvinfo : EIATTR_MIN_STACK_SIZE
	.align		4
.L_58:
        /*0120*/ 	.byte	0x04, 0x12
        /*0122*/ 	.short	(.L_60 - .L_59)
	.align		4
.L_59:
        /*0124*/ 	.word	index@(_ZN7cutlass13device_kernelIN5flash11enable_sm90INS1_16FlashAttnFwdSm90INS1_25CollectiveMainloopFwdSm90ILi2EN4cute5tupleIJNS5_1CILi1EEES8_S8_EEENS6_IJNS7_ILi192EEENS7_ILi144EEENS7_ILi96EEEEEELi96ENS_6half_tEfNS_4arch4Sm90ELb1ELb0ELb1ELb0ELb0ELb0ELb0ELb0ELb1ELb0ELb0ELb0EEENS1_21CollectiveEpilogueFwdINS6_IJSA_SC_SB_EEES9_SE_SG_Li384ELb0ELb0ELb0ELb0EEENS1_30DynamicPersistentTileSchedulerILi384ELi32ELb0ELb0ELb1EEEEEEEEEvNT_6ParamsE)
        /*0128*/ 	.word	0x00000000


	//----- nvinfo : EIATTR_MIN_STACK_SIZE
	.align		4
.L_60:
        /*012c*/ 	.byte	0x04, 0x12
        /*012e*/ 	.short	(.L_62 - .L_61)
	.align		4
.L_61:
        /*0130*/ 	.word	index@(_ZN7cutlass13device_kernelIN5flash11enable_sm90INS1_16FlashAttnFwdSm90INS1_25CollectiveMainloopFwdSm90ILi2EN4cute5tupleIJNS5_1CILi1EEES8_S8_EEENS6_IJNS7_ILi192EEENS7_ILi144EEENS7_ILi96EEEEEELi96ENS_6half_tEfNS_4arch4Sm90ELb1ELb0ELb1ELb1ELb0ELb0ELb0ELb0ELb1ELb0ELb0ELb0EEENS1_21CollectiveEpilogueFwdINS6_IJSA_SC_SB_EEES9_SE_SG_Li384ELb1ELb0ELb0ELb0EEENS1_36VarlenDynamicPersistentTileSchedulerILi192ELi144ELi384ELi32ELb0ELb0ELb1ELb1ELb1ELb1EEEEEEEEEvNT_6ParamsE)
        /*0134*/ 	.word	0x00000000


	//----- nvinfo : EIATTR_MIN_STACK_SIZE
	.align		4
.L_62:
        /*0138*/ 	.byte	0x04, 0x12
        /*013a*/ 	.short	(.L_64 - .L_63)
	.align		4
.L_63:
        /*013c*/ 	.word	index@(_ZN7cutlass13device_kernelIN5flash11enable_sm90INS1_16FlashAttnFwdSm90INS1_25CollectiveMainloopFwdSm90ILi2EN4cute5tupleIJNS5_1CILi1EEES8_S8_EEENS6_IJNS7_ILi192EEENS7_ILi144EEENS7_ILi96EEEEEELi96ENS_6half_tEfNS_4arch4Sm90ELb1ELb0ELb1ELb1ELb0ELb1ELb0ELb0ELb1ELb0ELb0ELb0EEENS1_21CollectiveEpilogueFwdINS6_IJSA_SC_SB_EEES9_SE_SG_Li384ELb1ELb0ELb0ELb0EEENS1_36VarlenDynamicPersistentTileSchedulerILi192ELi144ELi384ELi32ELb0ELb0ELb1ELb1ELb1ELb1EEEEEEEEEvNT_6ParamsE)
        /*0140*/ 	.word	0x00000000
.L_64:


//--------------------- .nv.compat                --------------------------
	.section	.nv.compat,"",@"SHT_CUDA_COMPAT_INFO"
	.align	4
        /*0000*/ 	.byte	0x02, 0x09, 0x01, 0x00, 0x02, 0x02, 0x01, 0x00, 0x02, 0x05, 0x05, 0x00, 0x03, 0x07, 0x01, 0x01
        /*0010*/ 	.byte	0x02, 0x03, 0x00, 0x00, 0x02, 0x06, 0x01, 0x00, 0x04, 0x0b, 0x08, 0x00, 0x09, 0x00, 0x00, 0x00
        /*0020*/ 	.byte	0x00, 0x00, 0x00, 0x00


//--------------------- .nv.info._ZN7cutlass13device_kernelIN5flash11enable_sm90INS1_16FlashAttnFwdSm90INS1_25CollectiveMainloopFwdSm90ILi2EN4cute5tupleIJNS5_1CILi1EEES8_S8_EEENS6_IJNS7_ILi192EEENS7_ILi144EEENS7_ILi96EEEEEELi96ENS_6half_tEfNS_4arch4Sm90ELb0ELb0ELb1ELb0ELb0ELb0ELb0ELb0ELb1ELb0ELb0ELb0EEENS1_21CollectiveEpilogueFwdINS6_IJSA_SC_SB_EEES9_SE_SG_Li384ELb0ELb0ELb0ELb0EEENS1_29StaticPersistentTileSchedulerILb0EEEEEEEEEvNT_6ParamsE --------------------------
	.section	.nv.info._ZN7cutlass13device_kernelIN5flash11enable_sm90INS1_16FlashAttnFwdSm90INS1_25CollectiveMainloopFwdSm90ILi2EN4cute5tupleIJNS5_1CILi1EEES8_S8_EEENS6_IJNS7_ILi192EEENS7_ILi144EEENS7_ILi96EEEEEELi96ENS_6half_tEfNS_4arch4Sm90ELb0ELb0ELb1ELb0ELb0ELb0ELb0ELb0ELb1ELb0ELb0ELb0EEENS1_21CollectiveEpilogueFwdINS6_IJSA_SC_SB_EEES9_SE_SG_Li384ELb0ELb0ELb0ELb0EEENS1_29StaticPersistentTileSchedulerILb0EEEEEEEEEvNT_6ParamsE,"",@"SHT_CUDA_INFO"
	.sectionflags	@""
	.align	4


	//----- nvinfo : EIATTR_CUDA_API_VERSION
	.align		4
        /*0000*/ 	.byte	0x04, 0x37
        /*0002*/ 	.short	(.L_66 - .L_65)
.L_65:
        /*0004*/ 	.word	0x00000082


	//----- nvinfo : EIATTR_KPARAM_INFO
	.align		4
.L_66:
        /*0008*/ 	.byte	0x04, 0x17
        /*000a*/ 	.short	(.L_68 - .L_67)
.L_67:
        /*000c*/ 	.word	0x00000000
        /*0010*/ 	.short	0x0000
        /*0012*/ 	.short	0x0000
        /*0014*/ 	.byte	0x00, 0xf0, 0x01, 0x2e


	//----- nvinfo : EIATTR_SPARSE_MMA_MASK
	.align		4
.L_68:
        /*0018*/ 	.byte	0x03, 0x50
        /*001a*/ 	.short	0x0000


	//----- nvinfo : EIATTR_MAXREG_COUNT
	.align		4
        /*001c*/ 	.byte	0x03, 0x1b
        /*001e*/ 	.short	0x0080


	//----- nvinfo : EIATTR_MERCURY_ISA_VERSION
	.align		4
        /*0020*/ 	.byte	0x03, 0x5f
        /*0022*/ 	.short	0x0101


	//----- nvinfo : EIATTR_VRC_CTA_INIT_COUNT
	.align		4
        /*0024*/ 	.byte	0x02, 0x4a
	.zero		1
	.zero		1


	//----- nvinfo : EIATTR_EXIT_INSTR_OFFSETS
	.align		4
        /*0028*/ 	.byte	0x04, 0x1c
        /*002a*/ 	.short	(.L_70 - .L_69)


	//   ....[0]....
.L_69:
        /*002c*/ 	.word	0x00000010


	//----- nvinfo : EIATTR_MAX_THREADS
	.align		4
.L_70:
        /*0030*/ 	.byte	0x04, 0x05
        /*0032*/ 	.short	(.L_72 - .L_71)
.L_71:
        /*0034*/ 	.word	0x00000200
        /*0038*/ 	.word	0x00000001
        /*003c*/ 	.word	0x00000001


	//----- nvinfo : EIATTR_CBANK_PARAM_SIZE
	.align		4
.L_72:
        /*0040*/ 	.byte	0x03, 0x19
        /*0042*/ 	.short	0x0b80


	//----- nvinfo : EIATTR_PARAM_CBANK
	.align		4
        /*0044*/ 	.byte	0x04, 0x0a
        /*0046*/ 	.short	(.L_74 - .L_73)
	.align		4
.L_73:
        /*0048*/ 	.word	index@(.nv.constant0._ZN7cutlass13device_kernelIN5flash11enable_sm90INS1_16FlashAttnFwdSm90INS1_25CollectiveMainloopFwdSm90ILi2EN4cute5tupleIJNS5_1CILi1EEES8_S8_EEENS6_IJNS7_ILi192EEENS7_ILi144EEENS7_ILi96EEEEEELi96ENS_6half_tEfNS_4arch4Sm90ELb0ELb0ELb1ELb0ELb0ELb0ELb0ELb0ELb1ELb0ELb0ELb0EEENS1_21CollectiveEpilogueFwdINS6_IJSA_SC_SB_EEES9_SE_SG_Li384ELb0ELb0ELb0ELb0EEENS1_29StaticPersistentTileSchedulerILb0EEEEEEEEEvNT_6ParamsE)
        /*004c*/ 	.short	0x0380
        /*004e*/ 	.short	0x0b80


	//----- nvinfo : EIATTR_SW_WAR
	.align		4
.L_74:
        /*0050*/ 	.byte	0x04, 0x36
        /*0052*/ 	.short	(.L_76 - .L_75)
.L_75:
        /*0054*/ 	.word	0x00000008
.L_76:


//--------------------- .nv.info._ZN7cutlass13device_kernelIN5flash11enable_sm90INS1_16FlashAttnFwdSm90INS1_25CollectiveMainloopFwdSm90ILi2EN4cute5tupleIJNS5_1CILi1EEES8_S8_EEENS6_IJNS7_ILi192EEENS7_ILi144EEENS7_ILi96EEEEEELi96ENS_6half_tEfNS_4arch4Sm90ELb0ELb0ELb1ELb1ELb0ELb0ELb0ELb0ELb1ELb0ELb0ELb0EEENS1_21CollectiveEpilogueFwdINS6_IJSA_SC_SB_EEES9_SE_SG_Li384ELb1ELb0ELb0ELb0EEENS1_36VarlenDynamicPersistentTileSchedulerILi192ELi144ELi384ELi32ELb0ELb0ELb1ELb0ELb1ELb1EEEEEEEEEvNT_6ParamsE --------------------------
	.section	.nv.info._ZN7cutlass13device_kernelIN5flash11enable_sm90INS1_16FlashAttnFwdSm90INS1_25CollectiveMainloopFwdSm90ILi2EN4cute5tupleIJNS5_1CILi1EEES8_S8_EEENS6_IJNS7_ILi192EEENS7_ILi144EEENS7_ILi96EEEEEELi96ENS_6half_tEfNS_4arch4Sm90ELb0ELb0ELb1ELb1ELb0ELb0ELb0ELb0ELb1ELb0ELb0ELb0EEENS1_21CollectiveEpilogueFwdINS6_IJSA_SC_SB_EEES9_SE_SG_Li384ELb1ELb0ELb0ELb0EEENS1_36VarlenDynamicPersistentTileSchedulerILi192ELi144ELi384ELi32ELb0ELb0ELb1ELb0ELb1ELb1EEEEEEEEEvNT_6ParamsE,"",@"SHT_CUDA_INFO"
	.sectionflags	@""
	.align	4


	//----- nvinfo : EIATTR_CUDA_API_VERSION
	.align		4
        /*0000*/ 	.byte	0x04, 0x37
        /*0002*/ 	.short	(.L_78 - .L_77)
.L_77:
        /*0004*/ 	.word	0x00000082


	//----- nvinfo : EIATTR_KPARAM_INFO
	.align		4
.L_78:
        /*0008*/ 	.byte	0x04, 0x17
        /*000a*/ 	.short	(.L_80 - .L_79)
.L_79:
        /*000c*/ 	.word	0x00000000
        /*0010*/ 	.short	0x0000
        /*0012*/ 	.short	0x0000
        /*0014*/ 	.byte	0x00, 0xf0, 0x01, 0x28


	//----- nvinfo : EIATTR_SPARSE_MMA_MASK
	.align		4
.L_80:
        /*0018*/ 	.byte	0x03, 0x50
        /*001a*/ 	.short	0x0000


	//----- nvinfo : EIATTR_MAXREG_COUNT
	.align		4
        /*001c*/ 	.byte	0x03, 0x1b
        /*001e*/ 	.short	0x0080


	//----- nvinfo : EIATTR_MERCURY_ISA_VERSION
	.align		4
        /*0020*/ 	.byte	0x03, 0x5f
        /*0022*/ 	.short	0x0101


	//----- nvinfo : EIATTR_VRC_CTA_INIT_COUNT
	.align		4
        /*0024*/ 	.byte	0x02, 0x4a
	.zero		1
	.zero		1


	//----- nvinfo : EIATTR_EXIT_INSTR_OFFSETS
	.align		4
        /*0028*/ 	.byte	0x04, 0x1c
        /*002a*/ 	.short	(.L_82 - .L_81)


	//   ....[0]....
.L_81:
        /*002c*/ 	.word	0x00000010


	//----- nvinfo : EIATTR_MAX_THREADS
	.align		4
.L_82:
        /*0030*/ 	.byte	0x04, 0x05
        /*0032*/ 	.short	(.L_84 - .L_83)
.L_83:
        /*0034*/ 	.word	0x00000200
        /*0038*/ 	.word	0x00000001
        /*003c*/ 	.word	0x00000001


	//----- nvinfo : EIATTR_CBANK_PARAM_SIZE
	.align		4
.L_84:
        /*0040*/ 	.byte	0x03, 0x19
        /*0042*/ 	.short	0x0a00


	//----- nvinfo : EIATTR_PARAM_CBANK
	.align		4
        /*0044*/ 	.byte	0x04, 0x0a
        /*0046*/ 	.short	(.L_86 - .L_85)
	.align		4
.L_85:
        /*0048*/ 	.word	index@(.nv.constant0._ZN7cutlass13device_kernelIN5flash11enable_sm90INS1_16FlashAttnFwdSm90INS1_25CollectiveMainloopFwdSm90ILi2EN4cute5tupleIJNS5_1CILi1EEES8_S8_EEENS6_IJNS7_ILi192EEENS7_ILi144EEENS7_ILi96EEEEEELi96ENS_6half_tEfNS_4arch4Sm90ELb0ELb0ELb1ELb1ELb0ELb0ELb0ELb0ELb1ELb0ELb0ELb0EEENS1_21CollectiveEpilogueFwdINS6_IJSA_SC_SB_EEES9_SE_SG_Li384ELb1ELb0ELb0ELb0EEENS1_36VarlenDynamicPersistentTileSchedulerILi192ELi144ELi384ELi32ELb0ELb0ELb1ELb0ELb1ELb1EEEEEEEEEvNT_6ParamsE)
        /*004c*/ 	.short	0x0380
        /*004e*/ 	.short	0x0a00


	//----- nvinfo : EIATTR_SW_WAR
	.align		4
.L_86:
        /*0050*/ 	.byte	0x04, 0x36
        /*0052*/ 	.short	(.L_88 - .L_87)
.L_87:
        /*0054*/ 	.word	0x00000008
.L_88:


//--------------------- .nv.info._ZN7cutlass13device_kernelIN5flash11enable_sm90INS1_16FlashAttnFwdSm90INS1_25CollectiveMainloopFwdSm90ILi2EN4cute5tupleIJNS5_1CILi1EEES8_S8_EEENS6_IJNS7_ILi192EEENS7_ILi144EEENS7_ILi96EEEEEELi96ENS_6half_tEfNS_4arch4Sm90ELb0ELb0ELb1ELb1ELb0ELb1ELb0ELb0ELb1ELb0ELb0ELb0EEENS1_21CollectiveEpilogueFwdINS6_IJSA_SC_SB_EEES9_SE_SG_Li384ELb1ELb0ELb0ELb0EEENS1_36VarlenDynamicPersistentTileSchedulerILi192ELi144ELi384ELi32ELb0ELb0ELb1ELb0ELb1ELb1EEEEEEEEEvNT_6ParamsE --------------------------
	.section	.nv.info._ZN7cutlass13device_kernelIN5flash11enable_sm90INS1_16FlashAttnFwdSm90INS1_25CollectiveMainloopFwdSm90ILi2EN4cute5tupleIJNS5_1CILi1EEES8_S8_EEENS6_IJNS7_ILi192EEENS7_ILi144EEENS7_ILi96EEEEEELi96ENS_6half_tEfNS_4arch4Sm90ELb0ELb0ELb1ELb1ELb0ELb1ELb0ELb0ELb1ELb0ELb0ELb0EEENS1_21CollectiveEpilogueFwdINS6_IJSA_SC_SB_EEES9_SE_SG_Li384ELb1ELb0ELb0ELb0EEENS1_36VarlenDynamicPersistentTileSchedulerILi192ELi144ELi384ELi32ELb0ELb0ELb1ELb0ELb1ELb1EEEEEEEEEvNT_6ParamsE,"",@"SHT_CUDA_INFO"
	.sectionflags	@""
	.align	4


	//----- nvinfo : EIATTR_CUDA_API_VERSION
	.align		4
        /*0000*/ 	.byte	0x04, 0x37
        /*0002*/ 	.short	(.L_90 - .L_89)
.L_89:
        /*0004*/ 	.word	0x00000082


	//----- nvinfo : EIATTR_KPARAM_INFO
	.align		4
.L_90:
        /*0008*/ 	.byte	0x04, 0x17
        /*000a*/ 	.short	(.L_92 - .L_91)
.L_91:
        /*000c*/ 	.word	0x00000000
        /*0010*/ 	.short	0x0000
        /*0012*/ 	.short	0x0000
        /*0014*/ 	.byte	0x00, 0xf0, 0x01, 0x28


	//----- nvinfo : EIATTR_SPARSE_MMA_MASK
	.align		4
.L_92:
        /*0018*/ 	.byte	0x03, 0x50
        /*001a*/ 	.short	0x0000


	//----- nvinfo : EIATTR_MAXREG_COUNT
	.align		4
        /*001c*/ 	.byte	0x03, 0x1b
        /*001e*/ 	.short	0x0080


	//----- nvinfo : EIATTR_MERCURY_ISA_VERSION
	.align		4
        /*0020*/ 	.byte	0x03, 0x5f
        /*0022*/ 	.short	0x0101


	//----- nvinfo : EIATTR_VRC_CTA_INIT_COUNT
	.align		4
        /*0024*/ 	.byte	0x02, 0x4a
	.zero		1
	.zero		1


	//----- nvinfo : EIATTR_EXIT_INSTR_OFFSETS
	.align		4
        /*0028*/ 	.byte	0x04, 0x1c
        /*002a*/ 	.short	(.L_94 - .L_93)


	//   ....[0]....
.L_93:
        /*002c*/ 	.word	0x00000010


	//----- nvinfo : EIATTR_MAX_THREADS
	.align		4
.L_94:
        /*0030*/ 	.byte	0x04, 0x05
        /*0032*/ 	.short	(.L_96 - .L_95)
.L_95:
        /*0034*/ 	.word	0x00000200
        /*0038*/ 	.word	0x00000001
        /*003c*/ 	.word	0x00000001


	//----- nvinfo : EIATTR_CBANK_PARAM_SIZE
	.align		4
.L_96:
        /*0040*/ 	.byte	0x03, 0x19
        /*0042*/ 	.short	0x0a00


	//----- nvinfo : EIATTR_PARAM_CBANK
	.align		4
        /*0044*/ 	.byte	0x04, 0x0a
        /*0046*/ 	.short	(.L_98 - .L_97)
	.align		4
.L_97:
        /*0048*/ 	.word	index@(.nv.constant0._ZN7cutlass13device_kernelIN5flash11enable_sm90INS1_16FlashAttnFwdSm90INS1_25CollectiveMainloopFwdSm90ILi2EN4cute5tupleIJNS5_1CILi1EEES8_S8_EEENS6_IJNS7_ILi192EEENS7_ILi144EEENS7_ILi96EEEEEELi96ENS_6half_tEfNS_4arch4Sm90ELb0ELb0ELb1ELb1ELb0ELb1ELb0ELb0ELb1ELb0ELb0ELb0EEENS1_21CollectiveEpilogueFwdINS6_IJSA_SC_SB_EEES9_SE_SG_Li384ELb1ELb0ELb0ELb0EEENS1_36VarlenDynamicPersistentTileSchedulerILi192ELi144ELi384ELi32ELb0ELb0ELb1ELb0ELb1ELb1EEEEEEEEEvNT_6ParamsE)
        /*004c*/ 	.short	0x0380
        /*004e*/ 	.short	0x0a00


	//----- nvinfo : EIATTR_SW_WAR
	.align		4
.L_98:
        /*0050*/ 	.byte	0x04, 0x36
        /*0052*/ 	.short	(.L_100 - .L_99)
.L_99:
        /*0054*/ 	.word	0x00000008
.L_100:


//--------------------- .nv.info._ZN7cutlass13device_kernelIN5flash11enable_sm90INS1_16FlashAttnFwdSm90INS1_25CollectiveMainloopFwdSm90ILi2EN4cute5tupleIJNS5_1CILi1EEES8_S8_EEENS6_IJNS7_ILi192EEENS7_ILi128EEENS7_ILi96EEEEEELi96ENS_6half_tEfNS_4arch4Sm90ELb0ELb1ELb1ELb0ELb0ELb0ELb0ELb0ELb1ELb0ELb0ELb0EEENS1_21CollectiveEpilogueFwdINS6_IJSA_SC_SB_EEES9_SE_SG_Li384ELb0ELb0ELb0ELb0EEENS1_30DynamicPersistentTileSchedulerILi384ELi32ELb0ELb0ELb1EEEEEEEEEvNT_6ParamsE --------------------------
	.section	.nv.info._ZN7cutlass13device_kernelIN5flash11enable_sm90INS1_16FlashAttnFwdSm90INS1_25CollectiveMainloopFwdSm90ILi2EN4cute5tupleIJNS5_1CILi1EEES8_S8_EEENS6_IJNS7_ILi192EEENS7_ILi128EEENS7_ILi96EEEEEELi96ENS_6half_tEfNS_4arch4Sm90ELb0ELb1ELb1ELb0ELb0ELb0ELb0ELb0ELb1ELb0ELb0ELb0EEENS1_21CollectiveEpilogueFwdINS6_IJSA_SC_SB_EEES9_SE_SG_Li384ELb0ELb0ELb0ELb0EEENS1_30DynamicPersistentTileSchedulerILi384ELi32ELb0ELb0ELb1EEEEEEEEEvNT_6ParamsE,"",@"SHT_CUDA_INFO"
	.sectionflags	@""
	.align	4


	//----- nvinfo : EIATTR_CUDA_API_VERSION
	.align		4
        /*0000*/ 	.byte	0x04, 0x37
        /*0002*/ 	.short	(.L_102 - .L_101)
.L_101:
        /*0004*/ 	.word	0x00000082


	//----- nvinfo : EIATTR_KPARAM_INFO
	.align		4
.L_102:
        /*0008*/ 	.byte	0x04, 0x17
        /*000a*/ 	.short	(.L_104 - .L_103)
.L_103:
        /*000c*/ 	.word	0x00000000
        /*0010*/ 	.short	0x0000
        /*0012*/ 	.short	0x0000
        /*0014*/ 	.byte	0x00, 0xf0, 0x01, 0x2e


	//----- nvinfo : EIATTR_SPARSE_MMA_MASK
	.align		4
.L_104:
        /*0018*/ 	.byte	0x03, 0x50
        /*001a*/ 	.short	0x0000


	//----- nvinfo : EIATTR_MAXREG_COUNT
	.align		4
        /*001c*/ 	.byte	0x03, 0x1b
        /*001e*/ 	.short	0x0080


	//----- nvinfo : EIATTR_MERCURY_ISA_VERSION
	.align		4
        /*0020*/ 	.byte	0x03, 0x5f
        /*0022*/ 	.short	0x0101


	//----- nvinfo : EIATTR_VRC_CTA_INIT_COUNT
	.align		4
        /*0024*/ 	.byte	0x02, 0x4a
	.zero		1
	.zero		1


	//----- nvinfo : EIATTR_EXIT_INSTR_OFFSETS
	.align		4
        /*0028*/ 	.byte	0x04, 0x1c
        /*002a*/ 	.short	(.L_106 - .L_105)


	//   ....[0]....
.L_105:
        /*002c*/ 	.word	0x00000010


	//----- nvinfo : EIATTR_MAX_THREADS
	.align		4
.L_106:
        /*0030*/ 	.byte	0x04, 0x05
        /*0032*/ 	.short	(.L_108 - .L_107)
.L_107:
        /*0034*/ 	.word	0x00000200
        /*0038*/ 	.word	0x00000001
        /*003c*/ 	.word	0x00000001


	//----- nvinfo : EIATTR_CBANK_PARAM_SIZE
	.align		4
.L_108:
        /*0040*/ 	.byte	0x03, 0x19
        /*0042*/ 	.short	0x0b80


	//----- nvinfo : EIATTR_PARAM_CBANK
	.align		4
        /*0044*/ 	.byte	0x04, 0x0a
        /*0046*/ 	.short	(.L_110 - .L_109)
	.align		4
.L_109:
        /*0048*/ 	.word	index@(.nv.constant0._ZN7cutlass13device_kernelIN5flash11enable_sm90INS1_16FlashAttnFwdSm90INS1_25CollectiveMainloopFwdSm90ILi2EN4cute5tupleIJNS5_1CILi1EEES8_S8_EEENS6_IJNS7_ILi192EEENS7_ILi128EEENS7_ILi96EEEEEELi96ENS_6half_tEfNS_4arch4Sm90ELb0ELb1ELb1ELb0ELb0ELb0ELb0ELb0ELb1ELb0ELb0ELb0EEENS1_21CollectiveEpilogueFwdINS6_IJSA_SC_SB_EEES9_SE_SG_Li384ELb0ELb0ELb0ELb0EEENS1_30DynamicPersistentTileSchedulerILi384ELi32ELb0ELb0ELb1EEEEEEEEEvNT_6ParamsE)
        /*004c*/ 	.short	0x0380
        /*004e*/ 	.short	0x0b80


	//----- nvinfo : EIATTR_SW_WAR
	.align		4
.L_110:
        /*0050*/ 	.byte	0x04, 0x36
        /*0052*/ 	.short	(.L_112 - .L_111)
.L_111:
        /*0054*/ 	.word	0x00000008
.L_112:


//--------------------- .nv.info._ZN7cutlass13device_kernelIN5flash11enable_sm90INS1_16FlashAttnFwdSm90INS1_25CollectiveMainloopFwdSm90ILi2EN4cute5tupleIJNS5_1CILi1EEES8_S8_EEENS6_IJNS7_ILi192EEENS7_ILi128EEENS7_ILi96EEEEEELi96ENS_6half_tEfNS_4arch4Sm90ELb0ELb1ELb1ELb1ELb0ELb0ELb0ELb0ELb1ELb0ELb0ELb0EEENS1_21CollectiveEpilogueFwdINS6_IJSA_SC_SB_EEES9_SE_SG_Li384ELb1ELb0ELb0ELb0EEENS1_36VarlenDynamicPersistentTileSchedulerILi192ELi128ELi384ELi32ELb0ELb0ELb1ELb1ELb0ELb1EEEEEEEEEvNT_6ParamsE --------------------------
	.section	.nv.info._ZN7cutlass13device_kernelIN5flash11enable_sm90INS1_16FlashAttnFwdSm90INS1_25CollectiveMainloopFwdSm90ILi2EN4cute5tupleIJNS5_1CILi1EEES8_S8_EEENS6_IJNS7_ILi192EEENS7_ILi128EEENS7_ILi96EEEEEELi96ENS_6half_tEfNS_4arch4Sm90ELb0ELb1ELb1ELb1ELb0ELb0ELb0ELb0ELb1ELb0ELb0ELb0EEENS1_21CollectiveEpilogueFwdINS6_IJSA_SC_SB_EEES9_SE_SG_Li384ELb1ELb0ELb0ELb0EEENS1_36VarlenDynamicPersistentTileSchedulerILi192ELi128ELi384ELi32ELb0ELb0ELb1ELb1ELb0ELb1EEEEEEEEEvNT_6ParamsE,"",@"SHT_CUDA_INFO"
	.sectionflags	@""
	.align	4


	//----- nvinfo : EIATTR_CUDA_API_VERSION
	.align		4
        /*0000*/ 	.byte	0x04, 0x37
        /*0002*/ 	.short	(.L_114 - .L_113)
.L_113:
        /*0004*/ 	.word	0x00000082


	//----- nvinfo : EIATTR_KPARAM_INFO
	.align		4
.L_114:
        /*0008*/ 	.byte	0x04, 0x17
        /*000a*/ 	.short	(.L_116 - .L_115)
.L_115:
        /*000c*/ 	.word	0x00000000
        /*0010*/ 	.short	0x0000
        /*0012*/ 	.short	0x0000
        /*0014*/ 	.byte	0x00, 0xf0, 0x01, 0x28


	//----- nvinfo : EIATTR_SPARSE_MMA_MASK
	.align		4
.L_116:
        /*0018*/ 	.byte	0x03, 0x50
        /*001a*/ 	.short	0x0000


	//----- nvinfo : EIATTR_MAXREG_COUNT
	.align		4
        /*001c*/ 	.byte	0x03, 0x1b
        /*001e*/ 	.short	0x0080


	//----- nvinfo : EIATTR_MERCURY_ISA_VERSION
	.align		4
        /*0020*/ 	.byte	0x03, 0x5f
        /*0022*/ 	.short	0x0101


	//----- nvinfo : EIATTR_VRC_CTA_INIT_COUNT
	.align		4
        /*0024*/ 	.byte	0x02, 0x4a
	.zero		1
	.zero		1


	//----- nvinfo : EIATTR_EXIT_INSTR_OFFSETS
	.align		4
        /*0028*/ 	.byte	0x04, 0x1c
        /*002a*/ 	.short	(.L_118 - .L_117)


	//   ....[0]....
.L_117:
        /*002c*/ 	.word	0x00000010


	//----- nvinfo : EIATTR_MAX_THREADS
	.align		4
.L_118:
        /*0030*/ 	.byte	0x04, 0x05
        /*0032*/ 	.short	(.L_120 - .L_119)
.L_119:
        /*0034*/ 	.word	0x00000200
        /*0038*/ 	.word	0x00000001
        /*003c*/ 	.word	0x00000001


	//----- nvinfo : EIATTR_CBANK_PARAM_SIZE
	.align		4
.L_120:
        /*0040*/ 	.byte	0x03, 0x19
        /*0042*/ 	.short	0x0a00


	//----- nvinfo : EIATTR_PARAM_CBANK
	.align		4
        /*0044*/ 	.byte	0x04, 0x0a
        /*0046*/ 	.short	(.L_122 - .L_121)
	.align		4
.L_121:
        /*0048*/ 	.word	index@(.nv.constant0._ZN7cutlass13device_kernelIN5flash11enable_sm90INS1_16FlashAttnFwdSm90INS1_25CollectiveMainloopFwdSm90ILi2EN4cute5tupleIJNS5_1CILi1EEES8_S8_EEENS6_IJNS7_ILi192EEENS7_ILi128EEENS7_ILi96EEEEEELi96ENS_6half_tEfNS_4arch4Sm90ELb0ELb1ELb1ELb1ELb0ELb0ELb0ELb0ELb1ELb0ELb0ELb0EEENS1_21CollectiveEpilogueFwdINS6_IJSA_SC_SB_EEES9_SE_SG_Li384ELb1ELb0ELb0ELb0EEENS1_36VarlenDynamicPersistentTileSchedulerILi192ELi128ELi384ELi32ELb0ELb0ELb1ELb1ELb0ELb1EEEEEEEEEvNT_6ParamsE)
        /*004c*/ 	.short	0x0380
        /*004e*/ 	.short	0x0a00


	//----- nvinfo : EIATTR_SW_WAR
	.align		4
.L_122:
        /*0050*/ 	.byte	0x04, 0x36
        /*0052*/ 	.short	(.L_124 - .L_123)
.L_123:
        /*0054*/ 	.word	0x00000008
.L_124:


//--------------------- .nv.info._ZN7cutlass13device_kernelIN5flash11enable_sm90INS1_16FlashAttnFwdSm90INS1_25CollectiveMainloopFwdSm90ILi2EN4cute5tupleIJNS5_1CILi1EEES8_S8_EEENS6_IJNS7_ILi192EEENS7_ILi128EEENS7_ILi96EEEEEELi96ENS_6half_tEfNS_4arch4Sm90ELb0ELb1ELb1ELb1ELb0ELb1ELb0ELb0ELb1ELb0ELb0ELb0EEENS1_21CollectiveEpilogueFwdINS6_IJSA_SC_SB_EEES9_SE_SG_Li384ELb1ELb0ELb0ELb0EEENS1_36VarlenDynamicPersistentTileSchedulerILi192ELi128ELi384ELi32ELb0ELb0ELb1ELb1ELb0ELb1EEEEEEEEEvNT_6ParamsE --------------------------
	.section	.nv.info._ZN7cutlass13device_kernelIN5flash11enable_sm90INS1_16FlashAttnFwdSm90INS1_25CollectiveMainloopFwdSm90ILi2EN4cute5tupleIJNS5_1CILi1EEES8_S8_EEENS6_IJNS7_ILi192EEENS7_ILi128EEENS7_ILi96EEEEEELi96ENS_6half_tEfNS_4arch4Sm90ELb0ELb1ELb1ELb1ELb0ELb1ELb0ELb0ELb1ELb0ELb0ELb0EEENS1_21CollectiveEpilogueFwdINS6_IJSA_SC_SB_EEES9_SE_SG_Li384ELb1ELb0ELb0ELb0EEENS1_36VarlenDynamicPersistentTileSchedulerILi192ELi128ELi384ELi32ELb0ELb0ELb1ELb1ELb0ELb1EEEEEEEEEvNT_6ParamsE,"",@"SHT_CUDA_INFO"
	.sectionflags	@""
	.align	4


	//----- nvinfo : EIATTR_CUDA_API_VERSION
	.align		4
        /*0000*/ 	.byte	0x04, 0x37
        /*0002*/ 	.short	(.L_126 - .L_125)
.L_125:
        /*0004*/ 	.word	0x00000082


	//----- nvinfo : EIATTR_KPARAM_INFO
	.align		4
.L_126:
        /*0008*/ 	.byte	0x04, 0x17
        /*000a*/ 	.short	(.L_128 - .L_127)
.L_127:
        /*000c*/ 	.word	0x00000000
        /*0010*/ 	.short	0x0000
        /*0012*/ 	.short	0x0000
        /*0014*/ 	.byte	0x00, 0xf0, 0x01, 0x28


	//----- nvinfo : EIATTR_SPARSE_MMA_MASK
	.align		4
.L_128:
        /*0018*/ 	.byte	0x03, 0x50
        /*001a*/ 	.short	0x0000


	//----- nvinfo : EIATTR_MAXREG_COUNT
	.align		4
        /*001c*/ 	.byte	0x03, 0x1b
        /*001e*/ 	.short	0x0080


	//----- nvinfo : EIATTR_MERCURY_ISA_VERSION
	.align		4
        /*0020*/ 	.byte	0x03, 0x5f
        /*0022*/ 	.short	0x0101


	//----- nvinfo : EIATTR_VRC_CTA_INIT_COUNT
	.align		4
        /*0024*/ 	.byte	0x02, 0x4a
	.zero		1
	.zero		1


	//----- nvinfo : EIATTR_EXIT_INSTR_OFFSETS
	.align		4
        /*0028*/ 	.byte	0x04, 0x1c
        /*002a*/ 	.short	(.L_130 - .L_129)


	//   ....[0]....
.L_129:
        /*002c*/ 	.word	0x00000010


	//----- nvinfo : EIATTR_MAX_THREADS
	.align		4
.L_130:
        /*0030*/ 	.byte	0x04, 0x05
        /*0032*/ 	.short	(.L_132 - .L_131)
.L_131:
        /*0034*/ 	.word	0x00000200
        /*0038*/ 	.word	0x00000001
        /*003c*/ 	.word	0x00000001


	//----- nvinfo : EIATTR_CBANK_PARAM_SIZE
	.align		4
.L_132:
        /*0040*/ 	.byte	0x03, 0x19
        /*0042*/ 	.short	0x0a00


	//----- nvinfo : EIATTR_PARAM_CBANK
	.align		4
        /*0044*/ 	.byte	0x04, 0x0a
        /*0046*/ 	.short	(.L_134 - .L_133)
	.align		4
.L_133:
        /*0048*/ 	.word	index@(.nv.constant0._ZN7cutlass13device_kernelIN5flash11enable_sm90INS1_16FlashAttnFwdSm90INS1_25CollectiveMainloopFwdSm90ILi2EN4cute5tupleIJNS5_1CILi1EEES8_S8_EEENS6_IJNS7_ILi192EEENS7_ILi128EEENS7_ILi96EEEEEELi96ENS_6half_tEfNS_4arch4Sm90ELb0ELb1ELb1ELb1ELb0ELb1ELb0ELb0ELb1ELb0ELb0ELb0EEENS1_21CollectiveEpilogueFwdINS6_IJSA_SC_SB_EEES9_SE_SG_Li384ELb1ELb0ELb0ELb0EEENS1_36VarlenDynamicPersistentTileSchedulerILi192ELi128ELi384ELi32ELb0ELb0ELb1ELb1ELb0ELb1EEEEEEEEEvNT_6ParamsE)
        /*004c*/ 	.short	0x0380
        /*004e*/ 	.short	0x0a00


	//----- nvinfo : EIATTR_SW_WAR
	.align		4
.L_134:
        /*0050*/ 	.byte	0x04, 0x36
        /*0052*/ 	.short	(.L_136 - .L_135)
.L_135:
        /*0054*/ 	.word	0x00000008
.L_136:


//--------------------- .nv.info._ZN7cutlass13device_kernelIN5flash11enable_sm90INS1_16FlashAttnFwdSm90INS1_25CollectiveMainloopFwdSm90ILi2EN4cute5tupleIJNS5_1CILi1EEES8_S8_EEENS6_IJNS7_ILi192EEENS7_ILi144EEENS7_ILi96EEEEEELi96ENS_6half_tEfNS_4arch4Sm90ELb1ELb0ELb1ELb0ELb0ELb0ELb0ELb0ELb1ELb0ELb0ELb0EEENS1_21CollectiveEpilogueFwdINS6_IJSA_SC_SB_EEES9_SE_SG_Li384ELb0ELb0ELb0ELb0EEENS1_30DynamicPersistentTileSchedulerILi384ELi32ELb0ELb0ELb1EEEEEEEEEvNT_6ParamsE --------------------------
	.section	.nv.info._ZN7cutlass13device_kernelIN5flash11enable_sm90INS1_16FlashAttnFwdSm90INS1_25CollectiveMainloopFwdSm90ILi2EN4cute5tupleIJNS5_1CILi1EEES8_S8_EEENS6_IJNS7_ILi192EEENS7_ILi144EEENS7_ILi96EEEEEELi96ENS_6half_tEfNS_4arch4Sm90ELb1ELb0ELb1ELb0ELb0ELb0ELb0ELb0ELb1ELb0ELb0ELb0EEENS1_21CollectiveEpilogueFwdINS6_IJSA_SC_SB_EEES9_SE_SG_Li384ELb0ELb0ELb0ELb0EEENS1_30DynamicPersistentTileSchedulerILi384ELi32ELb0ELb0ELb1EEEEEEEEEvNT_6ParamsE,"",@"SHT_CUDA_INFO"
	.sectionflags	@""
	.align	4


	//----- nvinfo : EIATTR_CUDA_API_VERSION
	.align		4
        /*0000*/ 	.byte	0x04, 0x37
        /*0002*/ 	.short	(.L_138 - .L_137)
.L_137:
        /*0004*/ 	.word	0x00000082


	//----- nvinfo : EIATTR_KPARAM_INFO
	.align		4
.L_138:
        /*0008*/ 	.byte	0x04, 0x17
        /*000a*/ 	.short	(.L_140 - .L_139)
.L_139:
        /*000c*/ 	.word	0x00000000
        /*0010*/ 	.short	0x0000
        /*0012*/ 	.short	0x0000
        /*0014*/ 	.byte	0x00, 0xf0, 0x01, 0x2e


	//----- nvinfo : EIATTR_SPARSE_MMA_MASK
	.align		4
.L_140:
        /*0018*/ 	.byte	0x03, 0x50
        /*001a*/ 	.short	0x0000


	//----- nvinfo : EIATTR_MAXREG_COUNT
	.align		4
        /*001c*/ 	.byte	0x03, 0x1b
        /*001e*/ 	.short	0x0080


	//----- nvinfo : EIATTR_MERCURY_ISA_VERSION
	.align		4
        /*0020*/ 	.byte	0x03, 0x5f
        /*0022*/ 	.short	0x0101


	//----- nvinfo : EIATTR_VRC_CTA_INIT_COUNT
	.align		4
        /*0024*/ 	.byte	0x02, 0x4a
	.zero		1
	.zero		1


	//----- nvinfo : EIATTR_EXIT_INSTR_OFFSETS
	.align		4
        /*0028*/ 	.byte	0x04, 0x1c
        /*002a*/ 	.short	(.L_142 - .L_141)


	//   ....[0]....
.L_141:
        /*002c*/ 	.word	0x00000010


	//----- nvinfo : EIATTR_MAX_THREADS
	.align		4
.L_142:
        /*0030*/ 	.byte	0x04, 0x05
        /*0032*/ 	.short	(.L_144 - .L_143)
.L_143:
        /*0034*/ 	.word	0x00000200
        /*0038*/ 	.word	0x00000001
        /*003c*/ 	.word	0x00000001


	//----- nvinfo : EIATTR_CBANK_PARAM_SIZE
	.align		4
.L_144:
        /*0040*/ 	.byte	0x03, 0x19
        /*0042*/ 	.short	0x0b80


	//----- nvinfo : EIATTR_PARAM_CBANK
	.align		4
        /*0044*/ 	.byte	0x04, 0x0a
        /*0046*/ 	.short	(.L_146 - .L_145)
	.align		4
.L_145:
        /*0048*/ 	.word	index@(.nv.constant0._ZN7cutlass13device_kernelIN5flash11enable_sm90INS1_16FlashAttnFwdSm90INS1_25CollectiveMainloopFwdSm90ILi2EN4cute5tupleIJNS5_1CILi1EEES8_S8_EEENS6_IJNS7_ILi192EEENS7_ILi144EEENS7_ILi96EEEEEELi96ENS_6half_tEfNS_4arch4Sm90ELb1ELb0ELb1ELb0ELb0ELb0ELb0ELb0ELb1ELb0ELb0ELb0EEENS1_21CollectiveEpilogueFwdINS6_IJSA_SC_SB_EEES9_SE_SG_Li384ELb0ELb0ELb0ELb0EEENS1_30DynamicPersistentTileSchedulerILi384ELi32ELb0ELb0ELb1EEEEEEEEEvNT_6ParamsE)
        /*004c*/ 	.short	0x0380
        /*004e*/ 	.short	0x0b80


	//----- nvinfo : EIATTR_SW_WAR
	.align		4
.L_146:
        /*0050*/ 	.byte	0x04, 0x36
        /*0052*/ 	.short	(.L_148 - .L_147)
.L_147:
        /*0054*/ 	.word	0x00000008
.L_148:


//--------------------- .nv.info._ZN7cutlass13device_kernelIN5flash11enable_sm90INS1_16FlashAttnFwdSm90INS1_25CollectiveMainloopFwdSm90ILi2EN4cute5tupleIJNS5_1CILi1EEES8_S8_EEENS6_IJNS7_ILi192EEENS7_ILi144EEENS7_ILi96EEEEEELi96ENS_6half_tEfNS_4arch4Sm90ELb1ELb0ELb1ELb1ELb0ELb0ELb0ELb0ELb1ELb0ELb0ELb0EEENS1_21CollectiveEpilogueFwdINS6_IJSA_SC_SB_EEES9_SE_SG_Li384ELb1ELb0ELb0ELb0EEENS1_36VarlenDynamicPersistentTileSchedulerILi192ELi144ELi384ELi32ELb0ELb0ELb1ELb1ELb1ELb1EEEEEEEEEvNT_6ParamsE --------------------------
	.section	.nv.info._ZN7cutlass13device_kernelIN5flash11enable_sm90INS1_16FlashAttnFwdSm90INS1_25CollectiveMainloopFwdSm90ILi2EN4cute5tupleIJNS5_1CILi1EEES8_S8_EEENS6_IJNS7_ILi192EEENS7_ILi144EEENS7_ILi96EEEEEELi96ENS_6half_tEfNS_4arch4Sm90ELb1ELb0ELb1ELb1ELb0ELb0ELb0ELb0ELb1ELb0ELb0ELb0EEENS1_21CollectiveEpilogueFwdINS6_IJSA_SC_SB_EEES9_SE_SG_Li384ELb1ELb0ELb0ELb0EEENS1_36VarlenDynamicPersistentTileSchedulerILi192ELi144ELi384ELi32ELb0ELb0ELb1ELb1ELb1ELb1EEEEEEEEEvNT_6ParamsE,"",@"SHT_CUDA_INFO"
	.sectionflags	@""
	.align	4


	//----- nvinfo : EIATTR_CUDA_API_VERSION
	.align		4
        /*0000*/ 	.byte	0x04, 0x37
        /*0002*/ 	.short	(.L_150 - .L_149)
.L_149:
        /*0004*/ 	.word	0x00000082


	//----- nvinfo : EIATTR_KPARAM_INFO
	.align		4
.L_150:
        /*0008*/ 	.byte	0x04, 0x17
        /*000a*/ 	.short	(.L_152 - .L_151)
.L_151:
        /*000c*/ 	.word	0x00000000
        /*0010*/ 	.short	0x0000
        /*0012*/ 	.short	0x0000
        /*0014*/ 	.byte	0x00, 0xf0, 0x01, 0x28


	//----- nvinfo : EIATTR_SPARSE_MMA_MASK
	.align		4
.L_152:
        /*0018*/ 	.byte	0x03, 0x50
        /*001a*/ 	.short	0x0000


	//----- nvinfo : EIATTR_MAXREG_COUNT
	.align		4
        /*001c*/ 	.byte	0x03, 0x1b
        /*001e*/ 	.short	0x0080


	//----- nvinfo : EIATTR_MERCURY_ISA_VERSION
	.align		4
        /*0020*/ 	.byte	0x03, 0x5f
        /*0022*/ 	.short	0x0101


	//----- nvinfo : EIATTR_VRC_CTA_INIT_COUNT
	.align		4
        /*0024*/ 	.byte	0x02, 0x4a
	.zero		1
	.zero		1


	//----- nvinfo : EIATTR_EXIT_INSTR_OFFSETS
	.align		4
        /*0028*/ 	.byte	0x04, 0x1c
        /*002a*/ 	.short	(.L_154 - .L_153)


	//   ....[0]....
.L_153:
        /*002c*/ 	.word	0x00000010


	//----- nvinfo : EIATTR_MAX_THREADS
	.align		4
.L_154:
        /*0030*/ 	.byte	0x04, 0x05
        /*0032*/ 	.short	(.L_156 - .L_155)
.L_155:
        /*0034*/ 	.word	0x00000200
        /*0038*/ 	.word	0x00000001
        /*003c*/ 	.word	0x00000001


	//----- nvinfo : EIATTR_CBANK_PARAM_SIZE
	.align		4
.L_156:
        /*0040*/ 	.byte	0x03, 0x19
        /*0042*/ 	.short	0x0a00


	//----- nvinfo : EIATTR_PARAM_CBANK
	.align		4
        /*0044*/ 	.byte	0x04, 0x0a
        /*0046*/ 	.short	(.L_158 - .L_157)
	.align		4
.L_157:
        /*0048*/ 	.word	index@(.nv.constant0._ZN7cutlass13device_kernelIN5flash11enable_sm90INS1_16FlashAttnFwdSm90INS1_25CollectiveMainloopFwdSm90ILi2EN4cute5tupleIJNS5_1CILi1EEES8_S8_EEENS6_IJNS7_ILi192EEENS7_ILi144EEENS7_ILi96EEEEEELi96ENS_6half_tEfNS_4arch4Sm90ELb1ELb0ELb1ELb1ELb0ELb0ELb0ELb0ELb1ELb0ELb0ELb0EEENS1_21CollectiveEpilogueFwdINS6_IJSA_SC_SB_EEES9_SE_SG_Li384ELb1ELb0ELb0ELb0EEENS1_36VarlenDynamicPersistentTileSchedulerILi192ELi144ELi384ELi32ELb0ELb0ELb1ELb1ELb1ELb1EEEEEEEEEvNT_6ParamsE)
        /*004c*/ 	.short	0x0380
        /*004e*/ 	.short	0x0a00


	//----- nvinfo : EIATTR_SW_WAR
	.align		4
.L_158:
        /*0050*/ 	.byte	0x04, 0x36
        /*0052*/ 	.short	(.L_160 - .L_159)
.L_159:
        /*0054*/ 	.word	0x00000008
.L_160:


//--------------------- .nv.info._ZN7cutlass13device_kernelIN5flash11enable_sm90INS1_16FlashAttnFwdSm90INS1_25CollectiveMainloopFwdSm90ILi2EN4cute5tupleIJNS5_1CILi1EEES8_S8_EEENS6_IJNS7_ILi192EEENS7_ILi144EEENS7_ILi96EEEEEELi96ENS_6half_tEfNS_4arch4Sm90ELb1ELb0ELb1ELb1ELb0ELb1ELb0ELb0ELb1ELb0ELb0ELb0EEENS1_21CollectiveEpilogueFwdINS6_IJSA_SC_SB_EEES9_SE_SG_Li384ELb1ELb0ELb0ELb0EEENS1_36VarlenDynamicPersistentTileSchedulerILi192ELi144ELi384ELi32ELb0ELb0ELb1ELb1ELb1ELb1EEEEEEEEEvNT_6ParamsE --------------------------
	.section	.nv.info._ZN7cutlass13device_kernelIN5flash11enable_sm90INS1_16FlashAttnFwdSm90INS1_25CollectiveMainloopFwdSm90ILi2EN4cute5tupleIJNS5_1CILi1EEES8_S8_EEENS6_IJNS7_ILi192EEENS7_ILi144EEENS7_ILi96EEEEEELi96ENS_6half_tEfNS_4arch4Sm90ELb1ELb0ELb1ELb1ELb0ELb1ELb0ELb0ELb1ELb0ELb0ELb0EEENS1_21CollectiveEpilogueFwdINS6_IJSA_SC_SB_EEES9_SE_SG_Li384ELb1ELb0ELb0ELb0EEENS1_36VarlenDynamicPersistentTileSchedulerILi192ELi144ELi384ELi32ELb0ELb0ELb1ELb1ELb1ELb1EEEEEEEEEvNT_6ParamsE,"",@"SHT_CUDA_INFO"
	.sectionflags	@""
	.align	4


	//----- nvinfo : EIATTR_CUDA_API_VERSION
	.align		4
        /*0000*/ 	.byte	0x04, 0x37
        /*0002*/ 	.short	(.L_162 - .L_161)
.L_161:
        /*0004*/ 	.word	0x00000082


	//----- nvinfo : EIATTR_KPARAM_INFO
	.align		4
.L_162:
        /*0008*/ 	.byte	0x04, 0x17
        /*000a*/ 	.short	(.L_164 - .L_163)
.L_163:
        /*000c*/ 	.word	0x00000000
        /*0010*/ 	.short	0x0000
        /*0012*/ 	.short	0x0000
        /*0014*/ 	.byte	0x00, 0xf0, 0x01, 0x28


	//----- nvinfo : EIATTR_SPARSE_MMA_MASK
	.align		4
.L_164:
        /*0018*/ 	.byte	0x03, 0x50
        /*001a*/ 	.short	0x0000


	//----- nvinfo : EIATTR_MAXREG_COUNT
	.align		4
        /*001c*/ 	.byte	0x03, 0x1b
        /*001e*/ 	.short	0x0080


	//----- nvinfo : EIATTR_MERCURY_ISA_VERSION
	.align		4
        /*0020*/ 	.byte	0x03, 0x5f
        /*0022*/ 	.short	0x0101


	//----- nvinfo : EIATTR_VRC_CTA_INIT_COUNT
	.align		4
        /*0024*/ 	.byte	0x02, 0x4a
	.zero		1
	.zero		1


	//----- nvinfo : EIATTR_EXIT_INSTR_OFFSETS
	.align		4
        /*0028*/ 	.byte	0x04, 0x1c
        /*002a*/ 	.short	(.L_166 - .L_165)


	//   ....[0]....
.L_165:
        /*002c*/ 	.word	0x00000010


	//----- nvinfo : EIATTR_MAX_THREADS
	.align		4
.L_166:
        /*0030*/ 	.byte	0x04, 0x05
        /*0032*/ 	.short	(.L_168 - .L_167)
.L_167:
        /*0034*/ 	.word	0x00000200
        /*0038*/ 	.word	0x00000001
        /*003c*/ 	.word	0x00000001


	//----- nvinfo : EIATTR_CBANK_PARAM_SIZE
	.align		4
.L_168:
        /*0040*/ 	.byte	0x03, 0x19
        /*0042*/ 	.short	0x0a00


	//----- nvinfo : EIATTR_PARAM_CBANK
	.align		4
        /*0044*/ 	.byte	0x04, 0x0a
        /*0046*/ 	.short	(.L_170 - .L_169)
	.align		4
.L_169:
        /*0048*/ 	.word	index@(.nv.constant0._ZN7cutlass13device_kernelIN5flash11enable_sm90INS1_16FlashAttnFwdSm90INS1_25CollectiveMainloopFwdSm90ILi2EN4cute5tupleIJNS5_1CILi1EEES8_S8_EEENS6_IJNS7_ILi192EEENS7_ILi144EEENS7_ILi96EEEEEELi96ENS_6half_tEfNS_4arch4Sm90ELb1ELb0ELb1ELb1ELb0ELb1ELb0ELb0ELb1ELb0ELb0ELb0EEENS1_21CollectiveEpilogueFwdINS6_IJSA_SC_SB_EEES9_SE_SG_Li384ELb1ELb0ELb0ELb0EEENS1_36VarlenDynamicPersistentTileSchedulerILi192ELi144ELi384ELi32ELb0ELb0ELb1ELb1ELb1ELb1EEEEEEEEEvNT_6ParamsE)
        /*004c*/ 	.short	0x0380
        /*004e*/ 	.short	0x0a00


	//----- nvinfo : EIATTR_SW_WAR
	.align		4
.L_170:
        /*0050*/ 	.byte	0x04, 0x36
        /*0052*/ 	.short	(.L_172 - .L_171)
.L_171:
        /*0054*/ 	.word	0x00000008
.L_172:


//--------------------- .nv.callgraph             --------------------------
	.section	.nv.callgraph,"",@"SHT_CUDA_CALLGRAPH"
	.align	4
	.sectionentsize	8
	.align		4
        /*0000*/ 	.word	0x00000000
	.align		4
        /*0004*/ 	.word	0xffffffff
	.align		4
        /*0008*/ 	.word	0x00000000
	.align		4
        /*000c*/ 	.word	0xfffffffe
	.align		4
        /*0010*/ 	.word	0x00000000
	.align		4
        /*0014*/ 	.word	0xfffffffd
	.align		4
        /*0018*/ 	.word	0x00000000
	.align		4
        /*001c*/ 	.word	0xfffffffc


//--------------------- .nv.constant4             --------------------------
	.section	.nv.constant4,"a",@progbits
	.align	8
	.align		8
.nv.constant4:
        /*0000*/ 	.dword	_ZN73_INTERNAL_ba21d7ba_37_flash_fwd_hdim96_fp16_softcap_sm90_cu_a6473388_35334cuda3std3__45__cpo5beginE
	.align		8
        /*0008*/ 	.dword	_ZN73_INTERNAL_ba21d7ba_37_flash_fwd_hdim96_fp16_softcap_sm90_cu_a6473388_35334cuda3std3__45__cpo3endE
	.align		8
        /*0010*/ 	.dword	_ZN73_INTERNAL_ba21d7ba_37_flash_fwd_hdim96_fp16_softcap_sm90_cu_a6473388_35334cuda3std3__45__cpo6cbeginE
	.align		8
        /*0018*/ 	.dword	_ZN73_INTERNAL_ba21d7ba_37_flash_fwd_hdim96_fp16_softcap_sm90_cu_a6473388_35334cuda3std3__45__cpo4cendE
	.align		8
        /*0020*/ 	.dword	_ZN73_INTERNAL_ba21d7ba_37_flash_fwd_hdim96_fp16_softcap_sm90_cu_a6473388_35334cuda3std3__475_GLOBAL__N__ba21d7ba_37_flash_fwd_hdim96_fp16_softcap_sm90_cu_a6473388_35336ignoreE
	.align		8
        /*0028*/ 	.dword	_ZN73_INTERNAL_ba21d7ba_37_flash_fwd_hdim96_fp16_softcap_sm90_cu_a6473388_35334cuda3std3__419piecewise_constructE
	.align		8
        /*0030*/ 	.dword	_ZN73_INTERNAL_ba21d7ba_37_flash_fwd_hdim96_fp16_softcap_sm90_cu_a6473388_35334cuda3std3__48in_placeE
	.align		8
        /*0038*/ 	.dword	_ZN73_INTERNAL_ba21d7ba_37_flash_fwd_hdim96_fp16_softcap_sm90_cu_a6473388_35334cuda3std6ranges3__45__cpo4swapE
	.align		8
        /*0040*/ 	.dword	_ZN73_INTERNAL_ba21d7ba_37_flash_fwd_hdim96_fp16_softcap_sm90_cu_a6473388_35334cuda3std6ranges3__45__cpo9iter_moveE
	.align		8
        /*0048*/ 	.dword	_ZN73_INTERNAL_ba21d7ba_37_flash_fwd_hdim96_fp16_softcap_sm90_cu_a6473388_35334cute7productE
	.align		8
        /*0050*/ 	.dword	_ZN73_INTERNAL_ba21d7ba_37_flash_fwd_hdim96_fp16_softcap_sm90_cu_a6473388_35334cute1_E


//--------------------- .text._ZN7cutlass13device_kernelIN5flash11enable_sm90INS1_16FlashAttnFwdSm90INS1_25CollectiveMainloopFwdSm90ILi2EN4cute5tupleIJNS5_1CILi1EEES8_S8_EEENS6_IJNS7_ILi192EEENS7_ILi144EEENS7_ILi96EEEEEELi96ENS_6half_tEfNS_4arch4Sm90ELb0ELb0ELb1ELb0ELb0ELb0ELb0ELb0ELb1ELb0ELb0ELb0EEENS1_21CollectiveEpilogueFwdINS6_IJSA_SC_SB_EEES9_SE_SG_Li384ELb0ELb0ELb0ELb0EEENS1_29StaticPersistentTileSchedulerILb0EEEEEEEEEvNT_6ParamsE --------------------------
	.section	.text._ZN7cutlass13device_kernelIN5flash11enable_sm90INS1_16FlashAttnFwdSm90INS1_25CollectiveMainloopFwdSm90ILi2EN4cute5tupleIJNS5_1CILi1EEES8_S8_EEENS6_IJNS7_ILi192EEENS7_ILi144EEENS7_ILi96EEEEEELi96ENS_6half_tEfNS_4arch4Sm90ELb0ELb0ELb1ELb0ELb0ELb0ELb0ELb0ELb1ELb0ELb0ELb0EEENS1_21CollectiveEpilogueFwdINS6_IJSA_SC_SB_EEES9_SE_SG_Li384ELb0ELb0ELb0ELb0EEENS1_29StaticPersistentTileSchedulerILb0EEEEEEEEEvNT_6ParamsE,"ax",@progbits
	.align	128
.text._ZN7cutlass13device_kernelIN5flash11enable_sm90INS1_16FlashAttnFwdSm90INS1_25CollectiveMainloopFwdSm90ILi2EN4cute5tupleIJNS5_1CILi1EEES8_S8_EEENS6_IJNS7_ILi192EEENS7_ILi144EEENS7_ILi96EEEEEELi96ENS_6half_tEfNS_4arch4Sm90ELb0ELb0ELb1ELb0ELb0ELb0ELb0ELb0ELb1ELb0ELb0ELb0EEENS1_21CollectiveEpilogueFwdINS6_IJSA_SC_SB_EEES9_SE_SG_Li384ELb0ELb0ELb0ELb0EEENS1_29StaticPersistentTileSchedulerILb0EEEEEEEEEvNT_6ParamsE:
        .type           _ZN7cutlass13device_kernelIN5flash11enable_sm90INS1_16FlashAttnFwdSm90INS1_25CollectiveMainloopFwdSm90ILi2EN4cute5tupleIJNS5_1CILi1EEES8_S8_EEENS6_IJNS7_ILi192EEENS7_ILi144EEENS7_ILi96EEEEEELi96ENS_6half_tEfNS_4arch4Sm90ELb0ELb0ELb1ELb0ELb0ELb0ELb0ELb0ELb1ELb0ELb0ELb0EEENS1_21CollectiveEpilogueFwdINS6_IJSA_SC_SB_EEES9_SE_SG_Li384ELb0ELb0ELb0ELb0EEENS1_29StaticPersistentTileSchedulerILb0EEEEEEEEEvNT_6ParamsE,@function
        .size           _ZN7cutlass13device_kernelIN5flash11enable_sm90INS1_16FlashAttnFwdSm90INS1_25CollectiveMainloopFwdSm90ILi2EN4cute5tupleIJNS5_1CILi1EEES8_S8_EEENS6_IJNS7_ILi192EEENS7_ILi144EEENS7_ILi96EEEEEELi96ENS_6half_tEfNS_4arch4Sm90ELb0ELb0ELb1ELb0ELb0ELb0ELb0ELb0ELb1ELb0ELb0ELb0EEENS1_21CollectiveEpilogueFwdINS6_IJSA_SC_SB_EEES9_SE_SG_Li384ELb0ELb0ELb0ELb0EEENS1_29StaticPersistentTileSchedulerILb0EEEEEEEEEvNT_6ParamsE,(.L_x_9 - _ZN7cutlass13device_kernelIN5flash11enable_sm90INS1_16FlashAttnFwdSm90INS1_25CollectiveMainloopFwdSm90ILi2EN4cute5tupleIJNS5_1CILi1EEES8_S8_EEENS6_IJNS7_ILi192EEENS7_ILi144EEENS7_ILi96EEEEEELi96ENS_6half_tEfNS_4arch4Sm90ELb0ELb0ELb1ELb0ELb0ELb0ELb0ELb0ELb1ELb0ELb0ELb0EEENS1_21CollectiveEpilogueFwdINS6_IJSA_SC_SB_EEES9_SE_SG_Li384ELb0ELb0ELb0ELb0EEENS1_29StaticPersistentTileSchedulerILb0EEEEEEEEEvNT_6ParamsE)
        .other          _ZN7cutlass13device_kernelIN5flash11enable_sm90INS1_16FlashAttnFwdSm90INS1_25CollectiveMainloopFwdSm90ILi2EN4cute5tupleIJNS5_1CILi1EEES8_S8_EEENS6_IJNS7_ILi192EEENS7_ILi144EEENS7_ILi96EEEEEELi96ENS_6half_tEfNS_4arch4Sm90ELb0ELb0ELb1ELb0ELb0ELb0ELb0ELb0ELb1ELb0ELb0ELb0EEENS1_21CollectiveEpilogueFwdINS6_IJSA_SC_SB_EEES9_SE_SG_Li384ELb0ELb0ELb0ELb0EEENS1_29StaticPersistentTileSchedulerILb0EEEEEEEEEvNT_6ParamsE,@"STO_CUDA_ENTRY STV_DEFAULT"
_ZN7cutlass13device_kernelIN5flash11enable_sm90INS1_16FlashAttnFwdSm90INS1_25CollectiveMainloopFwdSm90ILi2EN4cute5tupleIJNS5_1CILi1EEES8_S8_EEENS6_IJNS7_ILi192EEENS7_ILi144EEENS7_ILi96EEEEEELi96ENS_6half_tEfNS_4arch4Sm90ELb0ELb0ELb1ELb0ELb0ELb0ELb0ELb0ELb1ELb0ELb0ELb0EEENS1_21CollectiveEpilogueFwdINS6_IJSA_SC_SB_EEES9_SE_SG_Li384ELb0ELb0ELb0ELb0EEENS1_29StaticPersistentTileSchedulerILb0EEEEEEEEEvNT_6ParamsE:
[----:B------:R-:W-:Y:S01]  /*0000*/  LDC R1, c[0x0][0x37c] ;  /* 0x0000df00ff017b82 */ /* 0x000fe20000000800 */
[----:B------:R-:W-:Y:S05]  /*0010*/  EXIT ;  /* 0x000000000000794d */ /* 0x000fea0003800000 */
.L_x_0:
[----:B------:R-:W-:-:S00]  /*0020*/  BRA `(.L_x_0) ;  /* 0xfffffffc00fc7947 */ /* 0x000fc0000383ffff */
[----:B------:R-:W-:-:S00]  /*0030*/  NOP ;  /* 0x0000000000007918 */ /* 0x000fc00000000000 */
        /* <DEDUP_REMOVED lines=12> */
.L_x_9:


//--------------------- .text._ZN7cutlass13device_kernelIN5flash11enable_sm90INS1_16FlashAttnFwdSm90INS1_25CollectiveMainloopFwdSm90ILi2EN4cute5tupleIJNS5_1CILi1EEES8_S8_EEENS6_IJNS7_ILi192EEENS7_ILi144EEENS7_ILi96EEEEEELi96ENS_6half_tEfNS_4arch4Sm90ELb0ELb0ELb1ELb1ELb0ELb0ELb0ELb0ELb1ELb0ELb0ELb0EEENS1_21CollectiveEpilogueFwdINS6_IJSA_SC_SB_EEES9_SE_SG_Li384ELb1ELb0ELb0ELb0EEENS1_36VarlenDynamicPersistentTileSchedulerILi192ELi144ELi384ELi32ELb0ELb0ELb1ELb0ELb1ELb1EEEEEEEEEvNT_6ParamsE --------------------------
	.section	.text._ZN7cutlass13device_kernelIN5flash11enable_sm90INS1_16FlashAttnFwdSm90INS1_25CollectiveMainloopFwdSm90ILi2EN4cute5tupleIJNS5_1CILi1EEES8_S8_EEENS6_IJNS7_ILi192EEENS7_ILi144EEENS7_ILi96EEEEEELi96ENS_6half_tEfNS_4arch4Sm90ELb0ELb0ELb1ELb1ELb0ELb0ELb0ELb0ELb1ELb0ELb0ELb0EEENS1_21CollectiveEpilogueFwdINS6_IJSA_SC_SB_EEES9_SE_SG_Li384ELb1ELb0ELb0ELb0EEENS1_36VarlenDynamicPersistentTileSchedulerILi192ELi144ELi384ELi32ELb0ELb0ELb1ELb0ELb1ELb1EEEEEEEEEvNT_6ParamsE,"ax",@progbits
	.align	128
.text._ZN7cutlass13device_kernelIN5flash11enable_sm90INS1_16FlashAttnFwdSm90INS1_25CollectiveMainloopFwdSm90ILi2EN4cute5tupleIJNS5_1CILi1EEES8_S8_EEENS6_IJNS7_ILi192EEENS7_ILi144EEENS7_ILi96EEEEEELi96ENS_6half_tEfNS_4arch4Sm90ELb0ELb0ELb1ELb1ELb0ELb0ELb0ELb0ELb1ELb0ELb0ELb0EEENS1_21CollectiveEpilogueFwdINS6_IJSA_SC_SB_EEES9_SE_SG_Li384ELb1ELb0ELb0ELb0EEENS1_36VarlenDynamicPersistentTileSchedulerILi192ELi144ELi384ELi32ELb0ELb0ELb1ELb0ELb1ELb1EEEEEEEEEvNT_6ParamsE:
        .type           _ZN7cutlass13device_kernelIN5flash11enable_sm90INS1_16FlashAttnFwdSm90INS1_25CollectiveMainloopFwdSm90ILi2EN4cute5tupleIJNS5_1CILi1EEES8_S8_EEENS6_IJNS7_ILi192EEENS7_ILi144EEENS7_ILi96EEEEEELi96ENS_6half_tEfNS_4arch4Sm90ELb0ELb0ELb1ELb1ELb0ELb0ELb0ELb0ELb1ELb0ELb0ELb0EEENS1_21CollectiveEpilogueFwdINS6_IJSA_SC_SB_EEES9_SE_SG_Li384ELb1ELb0ELb0ELb0EEENS1_36VarlenDynamicPersistentTileSchedulerILi192ELi144ELi384ELi32ELb0ELb0ELb1ELb0ELb1ELb1EEEEEEEEEvNT_6ParamsE,@function
        .size           _ZN7cutlass13device_kernelIN5flash11enable_sm90INS1_16FlashAttnFwdSm90INS1_25CollectiveMainloopFwdSm90ILi2EN4cute5tupleIJNS5_1CILi1EEES8_S8_EEENS6_IJNS7_ILi192EEENS7_ILi144EEENS7_ILi96EEEEEELi96ENS_6half_tEfNS_4arch4Sm90ELb0ELb0ELb1ELb1ELb0ELb0ELb0ELb0ELb1ELb0ELb0ELb0EEENS1_21CollectiveEpilogueFwdINS6_IJSA_SC_SB_EEES9_SE_SG_Li384ELb1ELb0ELb0ELb0EEENS1_36VarlenDynamicPersistentTileSchedulerILi192ELi144ELi384ELi32ELb0ELb0ELb1ELb0ELb1ELb1EEEEEEEEEvNT_6ParamsE,(.L_x_10 - _ZN7cutlass13device_kernelIN5flash11enable_sm90INS1_16FlashAttnFwdSm90INS1_25CollectiveMainloopFwdSm90ILi2EN4cute5tupleIJNS5_1CILi1EEES8_S8_EEENS6_IJNS7_ILi192EEENS7_ILi144EEENS7_ILi96EEEEEELi96ENS_6half_tEfNS_4arch4Sm90ELb0ELb0ELb1ELb1ELb0ELb0ELb0ELb0ELb1ELb0ELb0ELb0EEENS1_21CollectiveEpilogueFwdINS6_IJSA_SC_SB_EEES9_SE_SG_Li384ELb1ELb0ELb0ELb0EEENS1_36VarlenDynamicPersistentTileSchedulerILi192ELi144ELi384ELi32ELb0ELb0ELb1ELb0ELb1ELb1EEEEEEEEEvNT_6ParamsE)
        .other          _ZN7cutlass13device_kernelIN5flash11enable_sm90INS1_16FlashAttnFwdSm90INS1_25CollectiveMainloopFwdSm90ILi2EN4cute5tupleIJNS5_1CILi1EEES8_S8_EEENS6_IJNS7_ILi192EEENS7_ILi144EEENS7_ILi96EEEEEELi96ENS_6half_tEfNS_4arch4Sm90ELb0ELb0ELb1ELb1ELb0ELb0ELb0ELb0ELb1ELb0ELb0ELb0EEENS1_21CollectiveEpilogueFwdINS6_IJSA_SC_SB_EEES9_SE_SG_Li384ELb1ELb0ELb0ELb0EEENS1_36VarlenDynamicPersistentTileSchedulerILi192ELi144ELi384ELi32ELb0ELb0ELb1ELb0ELb1ELb1EEEEEEEEEvNT_6ParamsE,@"STO_CUDA_ENTRY STV_DEFAULT"
_ZN7cutlass13device_kernelIN5flash11enable_sm90INS1_16FlashAttnFwdSm90INS1_25CollectiveMainloopFwdSm90ILi2EN4cute5tupleIJNS5_1CILi1EEES8_S8_EEENS6_IJNS7_ILi192EEENS7_ILi144EEENS7_ILi96EEEEEELi96ENS_6half_tEfNS_4arch4Sm90ELb0ELb0ELb1ELb1ELb0ELb0ELb0ELb0ELb1ELb0ELb0ELb0EEENS1_21CollectiveEpilogueFwdINS6_IJSA_SC_SB_EEES9_SE_SG_Li384ELb1ELb0ELb0ELb0EEENS1_36VarlenDynamicPersistentTileSchedulerILi192ELi144ELi384ELi32ELb0ELb0ELb1ELb0ELb1ELb1EEEEEEEEEvNT_6ParamsE:
[----:B------:R-:W-:Y:S01]  /*0000*/  LDC R1, c[0x0][0x37c] ;  /* 0x0000df00ff017b82 */ /* 0x000fe20000000800 */
[----:B------:R-:W-:Y:S05]  /*0010*/  EXIT ;  /* 0x000000000000794d */ /* 0x000fea0003800000 */
.L_x_1:
        /* <DEDUP_REMOVED lines=14> */
.L_x_10:


//--------------------- .text._ZN7cutlass13device_kernelIN5flash11enable_sm90INS1_16FlashAttnFwdSm90INS1_25CollectiveMainloopFwdSm90ILi2EN4cute5tupleIJNS5_1CILi1EEES8_S8_EEENS6_IJNS7_ILi192EEENS7_ILi144EEENS7_ILi96EEEEEELi96ENS_6half_tEfNS_4arch4Sm90ELb0ELb0ELb1ELb1ELb0ELb1ELb0ELb0ELb1ELb0ELb0ELb0EEENS1_21CollectiveEpilogueFwdINS6_IJSA_SC_SB_EEES9_SE_SG_Li384ELb1ELb0ELb0ELb0EEENS1_36VarlenDynamicPersistentTileSchedulerILi192ELi144ELi384ELi32ELb0ELb0ELb1ELb0ELb1ELb1EEEEEEEEEvNT_6ParamsE --------------------------
	.section	.text._ZN7cutlass13device_kernelIN5flash11enable_sm90INS1_16FlashAttnFwdSm90INS1_25CollectiveMainloopFwdSm90ILi2EN4cute5tupleIJNS5_1CILi1EEES8_S8_EEENS6_IJNS7_ILi192EEENS7_ILi144EEENS7_ILi96EEEEEELi96ENS_6half_tEfNS_4arch4Sm90ELb0ELb0ELb1ELb1ELb0ELb1ELb0ELb0ELb1ELb0ELb0ELb0EEENS1_21CollectiveEpilogueFwdINS6_IJSA_SC_SB_EEES9_SE_SG_Li384ELb1ELb0ELb0ELb0EEENS1_36VarlenDynamicPersistentTileSchedulerILi192ELi144ELi384ELi32ELb0ELb0ELb1ELb0ELb1ELb1EEEEEEEEEvNT_6ParamsE,"ax",@progbits
	.align	128
.text._ZN7cutlass13device_kernelIN5flash11enable_sm90INS1_16FlashAttnFwdSm90INS1_25CollectiveMainloopFwdSm90ILi2EN4cute5tupleIJNS5_1CILi1EEES8_S8_EEENS6_IJNS7_ILi192EEENS7_ILi144EEENS7_ILi96EEEEEELi96ENS_6half_tEfNS_4arch4Sm90ELb0ELb0ELb1ELb1ELb0ELb1ELb0ELb0ELb1ELb0ELb0ELb0EEENS1_21CollectiveEpilogueFwdINS6_IJSA_SC_SB_EEES9_SE_SG_Li384ELb1ELb0ELb0ELb0EEENS1_36VarlenDynamicPersistentTileSchedulerILi192ELi144ELi384ELi32ELb0ELb0ELb1ELb0ELb1ELb1EEEEEEEEEvNT_6ParamsE:
        .type           _ZN7cutlass13device_kernelIN5flash11enable_sm90INS1_16FlashAttnFwdSm90INS1_25CollectiveMainloopFwdSm90ILi2EN4cute5tupleIJNS5_1CILi1EEES8_S8_EEENS6_IJNS7_ILi192EEENS7_ILi144EEENS7_ILi96EEEEEELi96ENS_6half_tEfNS_4arch4Sm90ELb0ELb0ELb1ELb1ELb0ELb1ELb0ELb0ELb1ELb0ELb0ELb0EEENS1_21CollectiveEpilogueFwdINS6_IJSA_SC_SB_EEES9_SE_SG_Li384ELb1ELb0ELb0ELb0EEENS1_36VarlenDynamicPersistentTileSchedulerILi192ELi144ELi384ELi32ELb0ELb0ELb1ELb0ELb1ELb1EEEEEEEEEvNT_6ParamsE,@function
        .size           _ZN7cutlass13device_kernelIN5flash11enable_sm90INS1_16FlashAttnFwdSm90INS1_25CollectiveMainloopFwdSm90ILi2EN4cute5tupleIJNS5_1CILi1EEES8_S8_EEENS6_IJNS7_ILi192EEENS7_ILi144EEENS7_ILi96EEEEEELi96ENS_6half_tEfNS_4arch4Sm90ELb0ELb0ELb1ELb1ELb0ELb1ELb0ELb0ELb1ELb0ELb0ELb0EEENS1_21CollectiveEpilogueFwdINS6_IJSA_SC_SB_EEES9_SE_SG_Li384ELb1ELb0ELb0ELb0EEENS1_36VarlenDynamicPersistentTileSchedulerILi192ELi144ELi384ELi32ELb0ELb0ELb1ELb0ELb1ELb1EEEEEEEEEvNT_6ParamsE,(.L_x_11 - _ZN7cutlass13device_kernelIN5flash11enable_sm90INS1_16FlashAttnFwdSm90INS1_25CollectiveMainloopFwdSm90ILi2EN4cute5tupleIJNS5_1CILi1EEES8_S8_EEENS6_IJNS7_ILi192EEENS7_ILi144EEENS7_ILi96EEEEEELi96ENS_6half_tEfNS_4arch4Sm90ELb0ELb0ELb1ELb1ELb0ELb1ELb0ELb0ELb1ELb0ELb0ELb0EEENS1_21CollectiveEpilogueFwdINS6_IJSA_SC_SB_EEES9_SE_SG_Li384ELb1ELb0ELb0ELb0EEENS1_36VarlenDynamicPersistentTileSchedulerILi192ELi144ELi384ELi32ELb0ELb0ELb1ELb0ELb1ELb1EEEEEEEEEvNT_6ParamsE)
        .other          _ZN7cutlass13device_kernelIN5flash11enable_sm90INS1_16FlashAttnFwdSm90INS1_25CollectiveMainloopFwdSm90ILi2EN4cute5tupleIJNS5_1CILi1EEES8_S8_EEENS6_IJNS7_ILi192EEENS7_ILi144EEENS7_ILi96EEEEEELi96ENS_6half_tEfNS_4arch4Sm90ELb0ELb0ELb1ELb1ELb0ELb1ELb0ELb0ELb1ELb0ELb0ELb0EEENS1_21CollectiveEpilogueFwdINS6_IJSA_SC_SB_EEES9_SE_SG_Li384ELb1ELb0ELb0ELb0EEENS1_36VarlenDynamicPersistentTileSchedulerILi192ELi144ELi384ELi32ELb0ELb0ELb1ELb0ELb1ELb1EEEEEEEEEvNT_6ParamsE,@"STO_CUDA_ENTRY STV_DEFAULT"
_ZN7cutlass13device_kernelIN5flash11enable_sm90INS1_16FlashAttnFwdSm90INS1_25CollectiveMainloopFwdSm90ILi2EN4cute5tupleIJNS5_1CILi1EEES8_S8_EEENS6_IJNS7_ILi192EEENS7_ILi144EEENS7_ILi96EEEEEELi96ENS_6half_tEfNS_4arch4Sm90ELb0ELb0ELb1ELb1ELb0ELb1ELb0ELb0ELb1ELb0ELb0ELb0EEENS1_21CollectiveEpilogueFwdINS6_IJSA_SC_SB_EEES9_SE_SG_Li384ELb1ELb0ELb0ELb0EEENS1_36VarlenDynamicPersistentTileSchedulerILi192ELi144ELi384ELi32ELb0ELb0ELb1ELb0ELb1ELb1EEEEEEEEEvNT_6ParamsE:
[----:B------:R-:W-:Y:S01]  /*0000*/  LDC R1, c[0x0][0x37c] ;  /* 0x0000df00ff017b82 */ /* 0x000fe20000000800 */
[----:B------:R-:W-:Y:S05]  /*0010*/  EXIT ;  /* 0x000000000000794d */ /* 0x000fea0003800000 */
.L_x_2:
        /* <DEDUP_REMOVED lines=14> */
.L_x_11:


//--------------------- .text._ZN7cutlass13device_kernelIN5flash11enable_sm90INS1_16FlashAttnFwdSm90INS1_25CollectiveMainloopFwdSm90ILi2EN4cute5tupleIJNS5_1CILi1EEES8_S8_EEENS6_IJNS7_ILi192EEENS7_ILi128EEENS7_ILi96EEEEEELi96ENS_6half_tEfNS_4arch4Sm90ELb0ELb1ELb1ELb0ELb0ELb0ELb0ELb0ELb1ELb0ELb0ELb0EEENS1_21CollectiveEpilogueFwdINS6_IJSA_SC_SB_EEES9_SE_SG_Li384ELb0ELb0ELb0ELb0EEENS1_30DynamicPersistentTileSchedulerILi384ELi32ELb0ELb0ELb1EEEEEEEEEvNT_6ParamsE --------------------------
	.section	.text._ZN7cutlass13device_kernelIN5flash11enable_sm90INS1_16FlashAttnFwdSm90INS1_25CollectiveMainloopFwdSm90ILi2EN4cute5tupleIJNS5_1CILi1EEES8_S8_EEENS6_IJNS7_ILi192EEENS7_ILi128EEENS7_ILi96EEEEEELi96ENS_6half_tEfNS_4arch4Sm90ELb0ELb1ELb1ELb0ELb0ELb0ELb0ELb0ELb1ELb0ELb0ELb0EEENS1_21CollectiveEpilogueFwdINS6_IJSA_SC_SB_EEES9_SE_SG_Li384ELb0ELb0ELb0ELb0EEENS1_30DynamicPersistentTileSchedulerILi384ELi32ELb0ELb0ELb1EEEEEEEEEvNT_6ParamsE,"ax",@progbits
	.align	128
.text._ZN7cutlass13device_kernelIN5flash11enable_sm90INS1_16FlashAttnFwdSm90INS1_25CollectiveMainloopFwdSm90ILi2EN4cute5tupleIJNS5_1CILi1EEES8_S8_EEENS6_IJNS7_ILi192EEENS7_ILi128EEENS7_ILi96EEEEEELi96ENS_6half_tEfNS_4arch4Sm90ELb0ELb1ELb1ELb0ELb0ELb0ELb0ELb0ELb1ELb0ELb0ELb0EEENS1_21CollectiveEpilogueFwdINS6_IJSA_SC_SB_EEES9_SE_SG_Li384ELb0ELb0ELb0ELb0EEENS1_30DynamicPersistentTileSchedulerILi384ELi32ELb0ELb0ELb1EEEEEEEEEvNT_6ParamsE:
        .type           _ZN7cutlass13device_kernelIN5flash11enable_sm90INS1_16FlashAttnFwdSm90INS1_25CollectiveMainloopFwdSm90ILi2EN4cute5tupleIJNS5_1CILi1EEES8_S8_EEENS6_IJNS7_ILi192EEENS7_ILi128EEENS7_ILi96EEEEEELi96ENS_6half_tEfNS_4arch4Sm90ELb0ELb1ELb1ELb0ELb0ELb0ELb0ELb0ELb1ELb0ELb0ELb0EEENS1_21CollectiveEpilogueFwdINS6_IJSA_SC_SB_EEES9_SE_SG_Li384ELb0ELb0ELb0ELb0EEENS1_30DynamicPersistentTileSchedulerILi384ELi32ELb0ELb0ELb1EEEEEEEEEvNT_6ParamsE,@function
        .size           _ZN7cutlass13device_kernelIN5flash11enable_sm90INS1_16FlashAttnFwdSm90INS1_25CollectiveMainloopFwdSm90ILi2EN4cute5tupleIJNS5_1CILi1EEES8_S8_EEENS6_IJNS7_ILi192EEENS7_ILi128EEENS7_ILi96EEEEEELi96ENS_6half_tEfNS_4arch4Sm90ELb0ELb1ELb1ELb0ELb0ELb0ELb0ELb0ELb1ELb0ELb0ELb0EEENS1_21CollectiveEpilogueFwdINS6_IJSA_SC_SB_EEES9_SE_SG_Li384ELb0ELb0ELb0ELb0EEENS1_30DynamicPersistentTileSchedulerILi384ELi32ELb0ELb0ELb1EEEEEEEEEvNT_6ParamsE,(.L_x_12 - _ZN7cutlass13device_kernelIN5flash11enable_sm90INS1_16FlashAttnFwdSm90INS1_25CollectiveMainloopFwdSm90ILi2EN4cute5tupleIJNS5_1CILi1EEES8_S8_EEENS6_IJNS7_ILi192EEENS7_ILi128EEENS7_ILi96EEEEEELi96ENS_6half_tEfNS_4arch4Sm90ELb0ELb1ELb1ELb0ELb0ELb0ELb0ELb0ELb1ELb0ELb0ELb0EEENS1_21CollectiveEpilogueFwdINS6_IJSA_SC_SB_EEES9_SE_SG_Li384ELb0ELb0ELb0ELb0EEENS1_30DynamicPersistentTileSchedulerILi384ELi32ELb0ELb0ELb1EEEEEEEEEvNT_6ParamsE)
        .other          _ZN7cutlass13device_kernelIN5flash11enable_sm90INS1_16FlashAttnFwdSm90INS1_25CollectiveMainloopFwdSm90ILi2EN4cute5tupleIJNS5_1CILi1EEES8_S8_EEENS6_IJNS7_ILi192EEENS7_ILi128EEENS7_ILi96EEEEEELi96ENS_6half_tEfNS_4arch4Sm90ELb0ELb1ELb1ELb0ELb0ELb0ELb0ELb0ELb1ELb0ELb0ELb0EEENS1_21CollectiveEpilogueFwdINS6_IJSA_SC_SB_EEES9_SE_SG_Li384ELb0ELb0ELb0ELb0EEENS1_30DynamicPersistentTileSchedulerILi384ELi32ELb0ELb0ELb1EEEEEEEEEvNT_6ParamsE,@"STO_CUDA_ENTRY STV_DEFAULT"
_ZN7cutlass13device_kernelIN5flash11enable_sm90INS1_16FlashAttnFwdSm90INS1_25CollectiveMainloopFwdSm90ILi2EN4cute5tupleIJNS5_1CILi1EEES8_S8_EEENS6_IJNS7_ILi192EEENS7_ILi128EEENS7_ILi96EEEEEELi96ENS_6half_tEfNS_4arch4Sm90ELb0ELb1ELb1ELb0ELb0ELb0ELb0ELb0ELb1ELb0ELb0ELb0EEENS1_21CollectiveEpilogueFwdINS6_IJSA_SC_SB_EEES9_SE_SG_Li384ELb0ELb0ELb0ELb0EEENS1_30DynamicPersistentTileSchedulerILi384ELi32ELb0ELb0ELb1EEEEEEEEEvNT_6ParamsE:
[----:B------:R-:W-:Y:S01]  /*0000*/  LDC R1, c[0x0][0x37c] ;  /* 0x0000df00ff017b82 */ /* 0x000fe20000000800 */
[----:B------:R-:W-:Y:S05]  /*0010*/  EXIT ;  /* 0x000000000000794d */ /* 0x000fea0003800000 */
.L_x_3:
        /* <DEDUP_REMOVED lines=14> */
.L_x_12:


//--------------------- .text._ZN7cutlass13device_kernelIN5flash11enable_sm90INS1_16FlashAttnFwdSm90INS1_25CollectiveMainloopFwdSm90ILi2EN4cute5tupleIJNS5_1CILi1EEES8_S8_EEENS6_IJNS7_ILi192EEENS7_ILi128EEENS7_ILi96EEEEEELi96ENS_6half_tEfNS_4arch4Sm90ELb0ELb1ELb1ELb1ELb0ELb0ELb0ELb0ELb1ELb0ELb0ELb0EEENS1_21CollectiveEpilogueFwdINS6_IJSA_SC_SB_EEES9_SE_SG_Li384ELb1ELb0ELb0ELb0EEENS1_36VarlenDynamicPersistentTileSchedulerILi192ELi128ELi384ELi32ELb0ELb0ELb1ELb1ELb0ELb1EEEEEEEEEvNT_6ParamsE --------------------------
	.section	.text._ZN7cutlass13device_kernelIN5flash11enable_sm90INS1_16FlashAttnFwdSm90INS1_25CollectiveMainloopFwdSm90ILi2EN4cute5tupleIJNS5_1CILi1EEES8_S8_EEENS6_IJNS7_ILi192EEENS7_ILi128EEENS7_ILi96EEEEEELi96ENS_6half_tEfNS_4arch4Sm90ELb0ELb1ELb1ELb1ELb0ELb0ELb0ELb0ELb1ELb0ELb0ELb0EEENS1_21CollectiveEpilogueFwdINS6_IJSA_SC_SB_EEES9_SE_SG_Li384ELb1ELb0ELb0ELb0EEENS1_36VarlenDynamicPersistentTileSchedulerILi192ELi128ELi384ELi32ELb0ELb0ELb1ELb1ELb0ELb1EEEEEEEEEvNT_6ParamsE,"ax",@progbits
	.align	128
.text._ZN7cutlass13device_kernelIN5flash11enable_sm90INS1_16FlashAttnFwdSm90INS1_25CollectiveMainloopFwdSm90ILi2EN4cute5tupleIJNS5_1CILi1EEES8_S8_EEENS6_IJNS7_ILi192EEENS7_ILi128EEENS7_ILi96EEEEEELi96ENS_6half_tEfNS_4arch4Sm90ELb0ELb1ELb1ELb1ELb0ELb0ELb0ELb0ELb1ELb0ELb0ELb0EEENS1_21CollectiveEpilogueFwdINS6_IJSA_SC_SB_EEES9_SE_SG_Li384ELb1ELb0ELb0ELb0EEENS1_36VarlenDynamicPersistentTileSchedulerILi192ELi128ELi384ELi32ELb0ELb0ELb1ELb1ELb0ELb1EEEEEEEEEvNT_6ParamsE:
        .type           _ZN7cutlass13device_kernelIN5flash11enable_sm90INS1_16FlashAttnFwdSm90INS1_25CollectiveMainloopFwdSm90ILi2EN4cute5tupleIJNS5_1CILi1EEES8_S8_EEENS6_IJNS7_ILi192EEENS7_ILi128EEENS7_ILi96EEEEEELi96ENS_6half_tEfNS_4arch4Sm90ELb0ELb1ELb1ELb1ELb0ELb0ELb0ELb0ELb1ELb0ELb0ELb0EEENS1_21CollectiveEpilogueFwdINS6_IJSA_SC_SB_EEES9_SE_SG_Li384ELb1ELb0ELb0ELb0EEENS1_36VarlenDynamicPersistentTileSchedulerILi192ELi128ELi384ELi32ELb0ELb0ELb1ELb1ELb0ELb1EEEEEEEEEvNT_6ParamsE,@function
        .size           _ZN7cutlass13device_kernelIN5flash11enable_sm90INS1_16FlashAttnFwdSm90INS1_25CollectiveMainloopFwdSm90ILi2EN4cute5tupleIJNS5_1CILi1EEES8_S8_EEENS6_IJNS7_ILi192EEENS7_ILi128EEENS7_ILi96EEEEEELi96ENS_6half_tEfNS_4arch4Sm90ELb0ELb1ELb1ELb1ELb0ELb0ELb0ELb0ELb1ELb0ELb0ELb0EEENS1_21CollectiveEpilogueFwdINS6_IJSA_SC_SB_EEES9_SE_SG_Li384ELb1ELb0ELb0ELb0EEENS1_36VarlenDynamicPersistentTileSchedulerILi192ELi128ELi384ELi32ELb0ELb0ELb1ELb1ELb0ELb1EEEEEEEEEvNT_6ParamsE,(.L_x_13 - _ZN7cutlass13device_kernelIN5flash11enable_sm90INS1_16FlashAttnFwdSm90INS1_25CollectiveMainloopFwdSm90ILi2EN4cute5tupleIJNS5_1CILi1EEES8_S8_EEENS6_IJNS7_ILi192EEENS7_ILi128EEENS7_ILi96EEEEEELi96ENS_6half_tEfNS_4arch4Sm90ELb0ELb1ELb1ELb1ELb0ELb0ELb0ELb0ELb1ELb0ELb0ELb0EEENS1_21CollectiveEpilogueFwdINS6_IJSA_SC_SB_EEES9_SE_SG_Li384ELb1ELb0ELb0ELb0EEENS1_36VarlenDynamicPersistentTileSchedulerILi192ELi128ELi384ELi32ELb0ELb0ELb1ELb1ELb0ELb1EEEEEEEEEvNT_6ParamsE)
        .other          _ZN7cutlass13device_kernelIN5flash11enable_sm90INS1_16FlashAttnFwdSm90INS1_25CollectiveMainloopFwdSm90ILi2EN4cute5tupleIJNS5_1CILi1EEES8_S8_EEENS6_IJNS7_ILi192EEENS7_ILi128EEENS7_ILi96EEEEEELi96ENS_6half_tEfNS_4arch4Sm90ELb0ELb1ELb1ELb1ELb0ELb0ELb0ELb0ELb1ELb0ELb0ELb0EEENS1_21CollectiveEpilogueFwdINS6_IJSA_SC_SB_EEES9_SE_SG_Li384ELb1ELb0ELb0ELb0EEENS1_36VarlenDynamicPersistentTileSchedulerILi192ELi128ELi384ELi32ELb0ELb0ELb1ELb1ELb0ELb1EEEEEEEEEvNT_6ParamsE,@"STO_CUDA_ENTRY STV_DEFAULT"
_ZN7cutlass13device_kernelIN5flash11enable_sm90INS1_16FlashAttnFwdSm90INS1_25CollectiveMainloopFwdSm90ILi2EN4cute5tupleIJNS5_1CILi1EEES8_S8_EEENS6_IJNS7_ILi192EEENS7_ILi128EEENS7_ILi96EEEEEELi96ENS_6half_tEfNS_4arch4Sm90ELb0ELb1ELb1ELb1ELb0ELb0ELb0ELb0ELb1ELb0ELb0ELb0EEENS1_21CollectiveEpilogueFwdINS6_IJSA_SC_SB_EEES9_SE_SG_Li384ELb1ELb0ELb0ELb0EEENS1_36VarlenDynamicPersistentTileSchedulerILi192ELi128ELi384ELi32ELb0ELb0ELb1ELb1ELb0ELb1EEEEEEEEEvNT_6ParamsE:
[----:B------:R-:W-:Y:S01]  /*0000*/  LDC R1, c[0x0][0x37c] ;  /* 0x0000df00ff017b82 */ /* 0x000fe20000000800 */
[----:B------:R-:W-:Y:S05]  /*0010*/  EXIT ;  /* 0x000000000000794d */ /* 0x000fea0003800000 */
.L_x_4:
        /* <DEDUP_REMOVED lines=14> */
.L_x_13:


//--------------------- .text._ZN7cutlass13device_kernelIN5flash11enable_sm90INS1_16FlashAttnFwdSm90INS1_25CollectiveMainloopFwdSm90ILi2EN4cute5tupleIJNS5_1CILi1EEES8_S8_EEENS6_IJNS7_ILi192EEENS7_ILi128EEENS7_ILi96EEEEEELi96ENS_6half_tEfNS_4arch4Sm90ELb0ELb1ELb1ELb1ELb0ELb1ELb0ELb0ELb1ELb0ELb0ELb0EEENS1_21CollectiveEpilogueFwdINS6_IJSA_SC_SB_EEES9_SE_SG_Li384ELb1ELb0ELb0ELb0EEENS1_36VarlenDynamicPersistentTileSchedulerILi192ELi128ELi384ELi32ELb0ELb0ELb1ELb1ELb0ELb1EEEEEEEEEvNT_6ParamsE --------------------------
	.section	.text._ZN7cutlass13device_kernelIN5flash11enable_sm90INS1_16FlashAttnFwdSm90INS1_25CollectiveMainloopFwdSm90ILi2EN4cute5tupleIJNS5_1CILi1EEES8_S8_EEENS6_IJNS7_ILi192EEENS7_ILi128EEENS7_ILi96EEEEEELi96ENS_6half_tEfNS_4arch4Sm90ELb0ELb1ELb1ELb1ELb0ELb1ELb0ELb0ELb1ELb0ELb0ELb0EEENS1_21CollectiveEpilogueFwdINS6_IJSA_SC_SB_EEES9_SE_SG_Li384ELb1ELb0ELb0ELb0EEENS1_36VarlenDynamicPersistentTileSchedulerILi192ELi128ELi384ELi32ELb0ELb0ELb1ELb1ELb0ELb1EEEEEEEEEvNT_6ParamsE,"ax",@progbits
	.align	128
.text._ZN7cutlass13device_kernelIN5flash11enable_sm90INS1_16FlashAttnFwdSm90INS1_25CollectiveMainloopFwdSm90ILi2EN4cute5tupleIJNS5_1CILi1EEES8_S8_EEENS6_IJNS7_ILi192EEENS7_ILi128EEENS7_ILi96EEEEEELi96ENS_6half_tEfNS_4arch4Sm90ELb0ELb1ELb1ELb1ELb0ELb1ELb0ELb0ELb1ELb0ELb0ELb0EEENS1_21CollectiveEpilogueFwdINS6_IJSA_SC_SB_EEES9_SE_SG_Li384ELb1ELb0ELb0ELb0EEENS1_36VarlenDynamicPersistentTileSchedulerILi192ELi128ELi384ELi32ELb0ELb0ELb1ELb1ELb0ELb1EEEEEEEEEvNT_6ParamsE:
        .type           _ZN7cutlass13device_kernelIN5flash11enable_sm90INS1_16FlashAttnFwdSm90INS1_25CollectiveMainloopFwdSm90ILi2EN4cute5tupleIJNS5_1CILi1EEES8_S8_EEENS6_IJNS7_ILi192EEENS7_ILi128EEENS7_ILi96EEEEEELi96ENS_6half_tEfNS_4arch4Sm90ELb0ELb1ELb1ELb1ELb0ELb1ELb0ELb0ELb1ELb0ELb0ELb0EEENS1_21CollectiveEpilogueFwdINS6_IJSA_SC_SB_EEES9_SE_SG_Li384ELb1ELb0ELb0ELb0EEENS1_36VarlenDynamicPersistentTileSchedulerILi192ELi128ELi384ELi32ELb0ELb0ELb1ELb1ELb0ELb1EEEEEEEEEvNT_6ParamsE,@function
        .size           _ZN7cutlass13device_kernelIN5flash11enable_sm90INS1_16FlashAttnFwdSm90INS1_25CollectiveMainloopFwdSm90ILi2EN4cute5tupleIJNS5_1CILi1EEES8_S8_EEENS6_IJNS7_ILi192EEENS7_ILi128EEENS7_ILi96EEEEEELi96ENS_6half_tEfNS_4arch4Sm90ELb0ELb1ELb1ELb1ELb0ELb1ELb0ELb0ELb1ELb0ELb0ELb0EEENS1_21CollectiveEpilogueFwdINS6_IJSA_SC_SB_EEES9_SE_SG_Li384ELb1ELb0ELb0ELb0EEENS1_36VarlenDynamicPersistentTileSchedulerILi192ELi128ELi384ELi32ELb0ELb0ELb1ELb1ELb0ELb1EEEEEEEEEvNT_6ParamsE,(.L_x_14 - _ZN7cutlass13device_kernelIN5flash11enable_sm90INS1_16FlashAttnFwdSm90INS1_25CollectiveMainloopFwdSm90ILi2EN4cute5tupleIJNS5_1CILi1EEES8_S8_EEENS6_IJNS7_ILi192EEENS7_ILi128EEENS7_ILi96EEEEEELi96ENS_6half_tEfNS_4arch4Sm90ELb0ELb1ELb1ELb1ELb0ELb1ELb0ELb0ELb1ELb0ELb0ELb0EEENS1_21CollectiveEpilogueFwdINS6_IJSA_SC_SB_EEES9_SE_SG_Li384ELb1ELb0ELb0ELb0EEENS1_36VarlenDynamicPersistentTileSchedulerILi192ELi128ELi384ELi32ELb0ELb0ELb1ELb1ELb0ELb1EEEEEEEEEvNT_6ParamsE)
        .other          _ZN7cutlass13device_kernelIN5flash11enable_sm90INS1_16FlashAttnFwdSm90INS1_25CollectiveMainloopFwdSm90ILi2EN4cute5tupleIJNS5_1CILi1EEES8_S8_EEENS6_IJNS7_ILi192EEENS7_ILi128EEENS7_ILi96EEEEEELi96ENS_6half_tEfNS_4arch4Sm90ELb0ELb1ELb1ELb1ELb0ELb1ELb0ELb0ELb1ELb0ELb0ELb0EEENS1_21CollectiveEpilogueFwdINS6_IJSA_SC_SB_EEES9_SE_SG_Li384ELb1ELb0ELb0ELb0EEENS1_36VarlenDynamicPersistentTileSchedulerILi192ELi128ELi384ELi32ELb0ELb0ELb1ELb1ELb0ELb1EEEEEEEEEvNT_6ParamsE,@"STO_CUDA_ENTRY STV_DEFAULT"
_ZN7cutlass13device_kernelIN5flash11enable_sm90INS1_16FlashAttnFwdSm90INS1_25CollectiveMainloopFwdSm90ILi2EN4cute5tupleIJNS5_1CILi1EEES8_S8_EEENS6_IJNS7_ILi192EEENS7_ILi128EEENS7_ILi96EEEEEELi96ENS_6half_tEfNS_4arch4Sm90ELb0ELb1ELb1ELb1ELb0ELb1ELb0ELb0ELb1ELb0ELb0ELb0EEENS1_21CollectiveEpilogueFwdINS6_IJSA_SC_SB_EEES9_SE_SG_Li384ELb1ELb0ELb0ELb0EEENS1_36VarlenDynamicPersistentTileSchedulerILi192ELi128ELi384ELi32ELb0ELb0ELb1ELb1ELb0ELb1EEEEEEEEEvNT_6ParamsE:
[----:B------:R-:W-:Y:S01]  /*0000*/  LDC R1, c[0x0][0x37c] ;  /* 0x0000df00ff017b82 */ /* 0x000fe20000000800 */
[----:B------:R-:W-:Y:S05]  /*0010*/  EXIT ;  /* 0x000000000000794d */ /* 0x000fea0003800000 */
.L_x_5:
        /* <DEDUP_REMOVED lines=14> */
.L_x_14:


//--------------------- .text._ZN7cutlass13device_kernelIN5flash11enable_sm90INS1_16FlashAttnFwdSm90INS1_25CollectiveMainloopFwdSm90ILi2EN4cute5tupleIJNS5_1CILi1EEES8_S8_EEENS6_IJNS7_ILi192EEENS7_ILi144EEENS7_ILi96EEEEEELi96ENS_6half_tEfNS_4arch4Sm90ELb1ELb0ELb1ELb0ELb0ELb0ELb0ELb0ELb1ELb0ELb0ELb0EEENS1_21CollectiveEpilogueFwdINS6_IJSA_SC_SB_EEES9_SE_SG_Li384ELb0ELb0ELb0ELb0EEENS1_30DynamicPersistentTileSchedulerILi384ELi32ELb0ELb0ELb1EEEEEEEEEvNT_6ParamsE --------------------------
	.section	.text._ZN7cutlass13device_kernelIN5flash11enable_sm90INS1_16FlashAttnFwdSm90INS1_25CollectiveMainloopFwdSm90ILi2EN4cute5tupleIJNS5_1CILi1EEES8_S8_EEENS6_IJNS7_ILi192EEENS7_ILi144EEENS7_ILi96EEEEEELi96ENS_6half_tEfNS_4arch4Sm90ELb1ELb0ELb1ELb0ELb0ELb0ELb0ELb0ELb1ELb0ELb0ELb0EEENS1_21CollectiveEpilogueFwdINS6_IJSA_SC_SB_EEES9_SE_SG_Li384ELb0ELb0ELb0ELb0EEENS1_30DynamicPersistentTileSchedulerILi384ELi32ELb0ELb0ELb1EEEEEEEEEvNT_6ParamsE,"ax",@progbits
	.align	128
.text._ZN7cutlass13device_kernelIN5flash11enable_sm90INS1_16FlashAttnFwdSm90INS1_25CollectiveMainloopFwdSm90ILi2EN4cute5tupleIJNS5_1CILi1EEES8_S8_EEENS6_IJNS7_ILi192EEENS7_ILi144EEENS7_ILi96EEEEEELi96ENS_6half_tEfNS_4arch4Sm90ELb1ELb0ELb1ELb0ELb0ELb0ELb0ELb0ELb1ELb0ELb0ELb0EEENS1_21CollectiveEpilogueFwdINS6_IJSA_SC_SB_EEES9_SE_SG_Li384ELb0ELb0ELb0ELb0EEENS1_30DynamicPersistentTileSchedulerILi384ELi32ELb0ELb0ELb1EEEEEEEEEvNT_6ParamsE:
        .type           _ZN7cutlass13device_kernelIN5flash11enable_sm90INS1_16FlashAttnFwdSm90INS1_25CollectiveMainloopFwdSm90ILi2EN4cute5tupleIJNS5_1CILi1EEES8_S8_EEENS6_IJNS7_ILi192EEENS7_ILi144EEENS7_ILi96EEEEEELi96ENS_6half_tEfNS_4arch4Sm90ELb1ELb0ELb1ELb0ELb0ELb0ELb0ELb0ELb1ELb0ELb0ELb0EEENS1_21CollectiveEpilogueFwdINS6_IJSA_SC_SB_EEES9_SE_SG_Li384ELb0ELb0ELb0ELb0EEENS1_30DynamicPersistentTileSchedulerILi384ELi32ELb0ELb0ELb1EEEEEEEEEvNT_6ParamsE,@function
        .size           _ZN7cutlass13device_kernelIN5flash11enable_sm90INS1_16FlashAttnFwdSm90INS1_25CollectiveMainloopFwdSm90ILi2EN4cute5tupleIJNS5_1CILi1EEES8_S8_EEENS6_IJNS7_ILi192EEENS7_ILi144EEENS7_ILi96EEEEEELi96ENS_6half_tEfNS_4arch4Sm90ELb1ELb0ELb1ELb0ELb0ELb0ELb0ELb0ELb1ELb0ELb0ELb0EEENS1_21CollectiveEpilogueFwdINS6_IJSA_SC_SB_EEES9_SE_SG_Li384ELb0ELb0ELb0ELb0EEENS1_30DynamicPersistentTileSchedulerILi384ELi32ELb0ELb0ELb1EEEEEEEEEvNT_6ParamsE,(.L_x_15 - _ZN7cutlass13device_kernelIN5flash11enable_sm90INS1_16FlashAttnFwdSm90INS1_25CollectiveMainloopFwdSm90ILi2EN4cute5tupleIJNS5_1CILi1EEES8_S8_EEENS6_IJNS7_ILi192EEENS7_ILi144EEENS7_ILi96EEEEEELi96ENS_6half_tEfNS_4arch4Sm90ELb1ELb0ELb1ELb0ELb0ELb0ELb0ELb0ELb1ELb0ELb0ELb0EEENS1_21CollectiveEpilogueFwdINS6_IJSA_SC_SB_EEES9_SE_SG_Li384ELb0ELb0ELb0ELb0EEENS1_30DynamicPersistentTileSchedulerILi384ELi32ELb0ELb0ELb1EEEEEEEEEvNT_6ParamsE)
        .other          _ZN7cutlass13device_kernelIN5flash11enable_sm90INS1_16FlashAttnFwdSm90INS1_25CollectiveMainloopFwdSm90ILi2EN4cute5tupleIJNS5_1CILi1EEES8_S8_EEENS6_IJNS7_ILi192EEENS7_ILi144EEENS7_ILi96EEEEEELi96ENS_6half_tEfNS_4arch4Sm90ELb1ELb0ELb1ELb0ELb0ELb0ELb0ELb0ELb1ELb0ELb0ELb0EEENS1_21CollectiveEpilogueFwdINS6_IJSA_SC_SB_EEES9_SE_SG_Li384ELb0ELb0ELb0ELb0EEENS1_30DynamicPersistentTileSchedulerILi384ELi32ELb0ELb0ELb1EEEEEEEEEvNT_6ParamsE,@"STO_CUDA_ENTRY STV_DEFAULT"
_ZN7cutlass13device_kernelIN5flash11enable_sm90INS1_16FlashAttnFwdSm90INS1_25CollectiveMainloopFwdSm90ILi2EN4cute5tupleIJNS5_1CILi1EEES8_S8_EEENS6_IJNS7_ILi192EEENS7_ILi144EEENS7_ILi96EEEEEELi96ENS_6half_tEfNS_4arch4Sm90ELb1ELb0ELb1ELb0ELb0ELb0ELb0ELb0ELb1ELb0ELb0ELb0EEENS1_21CollectiveEpilogueFwdINS6_IJSA_SC_SB_EEES9_SE_SG_Li384ELb0ELb0ELb0ELb0EEENS1_30DynamicPersistentTileSchedulerILi384ELi32ELb0ELb0ELb1EEEEEEEEEvNT_6ParamsE:
[----:B------:R-:W-:Y:S01]  /*0000*/  LDC R1, c[0x0][0x37c] ;  /* 0x0000df00ff017b82 */ /* 0x000fe20000000800 */
[----:B------:R-:W-:Y:S05]  /*0010*/  EXIT ;  /* 0x000000000000794d */ /* 0x000fea0003800000 */
.L_x_6:
        /* <DEDUP_REMOVED lines=14> */
.L_x_15:


//--------------------- .text._ZN7cutlass13device_kernelIN5flash11enable_sm90INS1_16FlashAttnFwdSm90INS1_25CollectiveMainloopFwdSm90ILi2EN4cute5tupleIJNS5_1CILi1EEES8_S8_EEENS6_IJNS7_ILi192EEENS7_ILi144EEENS7_ILi96EEEEEELi96ENS_6half_tEfNS_4arch4Sm90ELb1ELb0ELb1ELb1ELb0ELb0ELb0ELb0ELb1ELb0ELb0ELb0EEENS1_21CollectiveEpilogueFwdINS6_IJSA_SC_SB_EEES9_SE_SG_Li384ELb1ELb0ELb0ELb0EEENS1_36VarlenDynamicPersistentTileSchedulerILi192ELi144ELi384ELi32ELb0ELb0ELb1ELb1ELb1ELb1EEEEEEEEEvNT_6ParamsE --------------------------
	.section	.text._ZN7cutlass13device_kernelIN5flash11enable_sm90INS1_16FlashAttnFwdSm90INS1_25CollectiveMainloopFwdSm90ILi2EN4cute5tupleIJNS5_1CILi1EEES8_S8_EEENS6_IJNS7_ILi192EEENS7_ILi144EEENS7_ILi96EEEEEELi96ENS_6half_tEfNS_4arch4Sm90ELb1ELb0ELb1ELb1ELb0ELb0ELb0ELb0ELb1ELb0ELb0ELb0EEENS1_21CollectiveEpilogueFwdINS6_IJSA_SC_SB_EEES9_SE_SG_Li384ELb1ELb0ELb0ELb0EEENS1_36VarlenDynamicPersistentTileSchedulerILi192ELi144ELi384ELi32ELb0ELb0ELb1ELb1ELb1ELb1EEEEEEEEEvNT_6ParamsE,"ax",@progbits
	.align	128
.text._ZN7cutlass13device_kernelIN5flash11enable_sm90INS1_16FlashAttnFwdSm90INS1_25CollectiveMainloopFwdSm90ILi2EN4cute5tupleIJNS5_1CILi1EEES8_S8_EEENS6_IJNS7_ILi192EEENS7_ILi144EEENS7_ILi96EEEEEELi96ENS_6half_tEfNS_4arch4Sm90ELb1ELb0ELb1ELb1ELb0ELb0ELb0ELb0ELb1ELb0ELb0ELb0EEENS1_21CollectiveEpilogueFwdINS6_IJSA_SC_SB_EEES9_SE_SG_Li384ELb1ELb0ELb0ELb0EEENS1_36VarlenDynamicPersistentTileSchedulerILi192ELi144ELi384ELi32ELb0ELb0ELb1ELb1ELb1ELb1EEEEEEEEEvNT_6ParamsE:
        .type           _ZN7cutlass13device_kernelIN5flash11enable_sm90INS1_16FlashAttnFwdSm90INS1_25CollectiveMainloopFwdSm90ILi2EN4cute5tupleIJNS5_1CILi1EEES8_S8_EEENS6_IJNS7_ILi192EEENS7_ILi144EEENS7_ILi96EEEEEELi96ENS_6half_tEfNS_4arch4Sm90ELb1ELb0ELb1ELb1ELb0ELb0ELb0ELb0ELb1ELb0ELb0ELb0EEENS1_21CollectiveEpilogueFwdINS6_IJSA_SC_SB_EEES9_SE_SG_Li384ELb1ELb0ELb0ELb0EEENS1_36VarlenDynamicPersistentTileSchedulerILi192ELi144ELi384ELi32ELb0ELb0ELb1ELb1ELb1ELb1EEEEEEEEEvNT_6ParamsE,@function
        .size           _ZN7cutlass13device_kernelIN5flash11enable_sm90INS1_16FlashAttnFwdSm90INS1_25CollectiveMainloopFwdSm90ILi2EN4cute5tupleIJNS5_1CILi1EEES8_S8_EEENS6_IJNS7_ILi192EEENS7_ILi144EEENS7_ILi96EEEEEELi96ENS_6half_tEfNS_4arch4Sm90ELb1ELb0ELb1ELb1ELb0ELb0ELb0ELb0ELb1ELb0ELb0ELb0EEENS1_21CollectiveEpilogueFwdINS6_IJSA_SC_SB_EEES9_SE_SG_Li384ELb1ELb0ELb0ELb0EEENS1_36VarlenDynamicPersistentTileSchedulerILi192ELi144ELi384ELi32ELb0ELb0ELb1ELb1ELb1ELb1EEEEEEEEEvNT_6ParamsE,(.L_x_16 - _ZN7cutlass13device_kernelIN5flash11enable_sm90INS1_16FlashAttnFwdSm90INS1_25CollectiveMainloopFwdSm90ILi2EN4cute5tupleIJNS5_1CILi1EEES8_S8_EEENS6_IJNS7_ILi192EEENS7_ILi144EEENS7_ILi96EEEEEELi96ENS_6half_tEfNS_4arch4Sm90ELb1ELb0ELb1ELb1ELb0ELb0ELb0ELb0ELb1ELb0ELb0ELb0EEENS1_21CollectiveEpilogueFwdINS6_IJSA_SC_SB_EEES9_SE_SG_Li384ELb1ELb0ELb0ELb0EEENS1_36VarlenDynamicPersistentTileSchedulerILi192ELi144ELi384ELi32ELb0ELb0ELb1ELb1ELb1ELb1EEEEEEEEEvNT_6ParamsE)
        .other          _ZN7cutlass13device_kernelIN5flash11enable_sm90INS1_16FlashAttnFwdSm90INS1_25CollectiveMainloopFwdSm90ILi2EN4cute5tupleIJNS5_1CILi1EEES8_S8_EEENS6_IJNS7_ILi192EEENS7_ILi144EEENS7_ILi96EEEEEELi96ENS_6half_tEfNS_4arch4Sm90ELb1ELb0ELb1ELb1ELb0ELb0ELb0ELb0ELb1ELb0ELb0ELb0EEENS1_21CollectiveEpilogueFwdINS6_IJSA_SC_SB_EEES9_SE_SG_Li384ELb1ELb0ELb0ELb0EEENS1_36VarlenDynamicPersistentTileSchedulerILi192ELi144ELi384ELi32ELb0ELb0ELb1ELb1ELb1ELb1EEEEEEEEEvNT_6ParamsE,@"STO_CUDA_ENTRY STV_DEFAULT"
_ZN7cutlass13device_kernelIN5flash11enable_sm90INS1_16FlashAttnFwdSm90INS1_25CollectiveMainloopFwdSm90ILi2EN4cute5tupleIJNS5_1CILi1EEES8_S8_EEENS6_IJNS7_ILi192EEENS7_ILi144EEENS7_ILi96EEEEEELi96ENS_6half_tEfNS_4arch4Sm90ELb1ELb0ELb1ELb1ELb0ELb0ELb0ELb0ELb1ELb0ELb0ELb0EEENS1_21CollectiveEpilogueFwdINS6_IJSA_SC_SB_EEES9_SE_SG_Li384ELb1ELb0ELb0ELb0EEENS1_36VarlenDynamicPersistentTileSchedulerILi192ELi144ELi384ELi32ELb0ELb0ELb1ELb1ELb1ELb1EEEEEEEEEvNT_6ParamsE:
[----:B------:R-:W-:Y:S01]  /*0000*/  LDC R1, c[0x0][0x37c] ;  /* 0x0000df00ff017b82 */ /* 0x000fe20000000800 */
[----:B------:R-:W-:Y:S05]  /*0010*/  EXIT ;  /* 0x000000000000794d */ /* 0x000fea0003800000 */
.L_x_7:
        /* <DEDUP_REMOVED lines=14> */
.L_x_16:


//--------------------- .text._ZN7cutlass13device_kernelIN5flash11enable_sm90INS1_16FlashAttnFwdSm90INS1_25CollectiveMainloopFwdSm90ILi2EN4cute5tupleIJNS5_1CILi1EEES8_S8_EEENS6_IJNS7_ILi192EEENS7_ILi144EEENS7_ILi96EEEEEELi96ENS_6half_tEfNS_4arch4Sm90ELb1ELb0ELb1ELb1ELb0ELb1ELb0ELb0ELb1ELb0ELb0ELb0EEENS1_21CollectiveEpilogueFwdINS6_IJSA_SC_SB_EEES9_SE_SG_Li384ELb1ELb0ELb0ELb0EEENS1_36VarlenDynamicPersistentTileSchedulerILi192ELi144ELi384ELi32ELb0ELb0ELb1ELb1ELb1ELb1EEEEEEEEEvNT_6ParamsE --------------------------
	.section	.text._ZN7cutlass13device_kernelIN5flash11enable_sm90INS1_16FlashAttnFwdSm90INS1_25CollectiveMainloopFwdSm90ILi2EN4cute5tupleIJNS5_1CILi1EEES8_S8_EEENS6_IJNS7_ILi192EEENS7_ILi144EEENS7_ILi96EEEEEELi96ENS_6half_tEfNS_4arch4Sm90ELb1ELb0ELb1ELb1ELb0ELb1ELb0ELb0ELb1ELb0ELb0ELb0EEENS1_21CollectiveEpilogueFwdINS6_IJSA_SC_SB_EEES9_SE_SG_Li384ELb1ELb0ELb0ELb0EEENS1_36VarlenDynamicPersistentTileSchedulerILi192ELi144ELi384ELi32ELb0ELb0ELb1ELb1ELb1ELb1EEEEEEEEEvNT_6ParamsE,"ax",@progbits
	.align	128
.text._ZN7cutlass13device_kernelIN5flash11enable_sm90INS1_16FlashAttnFwdSm90INS1_25CollectiveMainloopFwdSm90ILi2EN4cute5tupleIJNS5_1CILi1EEES8_S8_EEENS6_IJNS7_ILi192EEENS7_ILi144EEENS7_ILi96EEEEEELi96ENS_6half_tEfNS_4arch4Sm90ELb1ELb0ELb1ELb1ELb0ELb1ELb0ELb0ELb1ELb0ELb0ELb0EEENS1_21CollectiveEpilogueFwdINS6_IJSA_SC_SB_EEES9_SE_SG_Li384ELb1ELb0ELb0ELb0EEENS1_36VarlenDynamicPersistentTileSchedulerILi192ELi144ELi384ELi32ELb0ELb0ELb1ELb1ELb1ELb1EEEEEEEEEvNT_6ParamsE:
        .type           _ZN7cutlass13device_kernelIN5flash11enable_sm90INS1_16FlashAttnFwdSm90INS1_25CollectiveMainloopFwdSm90ILi2EN4cute5tupleIJNS5_1CILi1EEES8_S8_EEENS6_IJNS7_ILi192EEENS7_ILi144EEENS7_ILi96EEEEEELi96ENS_6half_tEfNS_4arch4Sm90ELb1ELb0ELb1ELb1ELb0ELb1ELb0ELb0ELb1ELb0ELb0ELb0EEENS1_21CollectiveEpilogueFwdINS6_IJSA_SC_SB_EEES9_SE_SG_Li384ELb1ELb0ELb0ELb0EEENS1_36VarlenDynamicPersistentTileSchedulerILi192ELi144ELi384ELi32ELb0ELb0ELb1ELb1ELb1ELb1EEEEEEEEEvNT_6ParamsE,@function
        .size           _ZN7cutlass13device_kernelIN5flash11enable_sm90INS1_16FlashAttnFwdSm90INS1_25CollectiveMainloopFwdSm90ILi2EN4cute5tupleIJNS5_1CILi1EEES8_S8_EEENS6_IJNS7_ILi192EEENS7_ILi144EEENS7_ILi96EEEEEELi96ENS_6half_tEfNS_4arch4Sm90ELb1ELb0ELb1ELb1ELb0ELb1ELb0ELb0ELb1ELb0ELb0ELb0EEENS1_21CollectiveEpilogueFwdINS6_IJSA_SC_SB_EEES9_SE_SG_Li384ELb1ELb0ELb0ELb0EEENS1_36VarlenDynamicPersistentTileSchedulerILi192ELi144ELi384ELi32ELb0ELb0ELb1ELb1ELb1ELb1EEEEEEEEEvNT_6ParamsE,(.L_x_17 - _ZN7cutlass13device_kernelIN5flash11enable_sm90INS1_16FlashAttnFwdSm90INS1_25CollectiveMainloopFwdSm90ILi2EN4cute5tupleIJNS5_1CILi1EEES8_S8_EEENS6_IJNS7_ILi192EEENS7_ILi144EEENS7_ILi96EEEEEELi96ENS_6half_tEfNS_4arch4Sm90ELb1ELb0ELb1ELb1ELb0ELb1ELb0ELb0ELb1ELb0ELb0ELb0EEENS1_21CollectiveEpilogueFwdINS6_IJSA_SC_SB_EEES9_SE_SG_Li384ELb1ELb0ELb0ELb0EEENS1_36VarlenDynamicPersistentTileSchedulerILi192ELi144ELi384ELi32ELb0ELb0ELb1ELb1ELb1ELb1EEEEEEEEEvNT_6ParamsE)
        .other          _ZN7cutlass13device_kernelIN5flash11enable_sm90INS1_16FlashAttnFwdSm90INS1_25CollectiveMainloopFwdSm90ILi2EN4cute5tupleIJNS5_1CILi1EEES8_S8_EEENS6_IJNS7_ILi192EEENS7_ILi144EEENS7_ILi96EEEEEELi96ENS_6half_tEfNS_4arch4Sm90ELb1ELb0ELb1ELb1ELb0ELb1ELb0ELb0ELb1ELb0ELb0ELb0EEENS1_21CollectiveEpilogueFwdINS6_IJSA_SC_SB_EEES9_SE_SG_Li384ELb1ELb0ELb0ELb0EEENS1_36VarlenDynamicPersistentTileSchedulerILi192ELi144ELi384ELi32ELb0ELb0ELb1ELb1ELb1ELb1EEEEEEEEEvNT_6ParamsE,@"STO_CUDA_ENTRY STV_DEFAULT"
_ZN7cutlass13device_kernelIN5flash11enable_sm90INS1_16FlashAttnFwdSm90INS1_25CollectiveMainloopFwdSm90ILi2EN4cute5tupleIJNS5_1CILi1EEES8_S8_EEENS6_IJNS7_ILi192EEENS7_ILi144EEENS7_ILi96EEEEEELi96ENS_6half_tEfNS_4arch4Sm90ELb1ELb0ELb1ELb1ELb0ELb1ELb0ELb0ELb1ELb0ELb0ELb0EEENS1_21CollectiveEpilogueFwdINS6_IJSA_SC_SB_EEES9_SE_SG_Li384ELb1ELb0ELb0ELb0EEENS1_36VarlenDynamicPersistentTileSchedulerILi192ELi144ELi384ELi32ELb0ELb0ELb1ELb1ELb1ELb1EEEEEEEEEvNT_6ParamsE:
[----:B------:R-:W-:Y:S01]  /*0000*/  LDC R1, c[0x0][0x37c] ;  /* 0x0000df00ff017b82 */ /* 0x000fe20000000800 */
[----:B------:R-:W-:Y:S05]  /*0010*/  EXIT ;  /* 0x000000000000794d */ /* 0x000fea0003800000 */
.L_x_8:
        /* <DEDUP_REMOVED lines=14> */
.L_x_17:


//--------------------- .nv.shared.reserved.0     --------------------------
	.section	.nv.shared.reserved.0,"aw",@nobits
	.weak		__nv_reservedSMEM_offset_0_alias
	.size		__nv_reservedSMEM_offset_0_alias, 0, 64
	.other		__nv_reservedSMEM_offset_0_alias,@"STO_CUDA_RESERVED_SHARED STV_DEFAULT"
__nv_reservedSMEM_offset_0_alias:
	.zero		0
	.zero		64


//--------------------- .nv.global                --------------------------
	.section	.nv.global,"aw",@nobits
.nv.global:
	.type		_ZN73_INTERNAL_ba21d7ba_37_flash_fwd_hdim96_fp16_softcap_sm90_cu_a6473388_35334cute1_E,@object
	.size		_ZN73_INTERNAL_ba21d7ba_37_flash_fwd_hdim96_fp16_softcap_sm90_cu_a6473388_35334cute1_E,(_ZN73_INTERNAL_ba21d7ba_37_flash_fwd_hdim96_fp16_softcap_sm90_cu_a6473388_35334cuda3std3__45__cpo6cbeginE - _ZN73_INTERNAL_ba21d7ba_37_flash_fwd_hdim96_fp16_softcap_sm90_cu_a6473388_35334cute1_E)
_ZN73_INTERNAL_ba21d7ba_37_flash_fwd_hdim96_fp16_softcap_sm90_cu_a6473388_35334cute1_E:
	.zero		1
	.type		_ZN73_INTERNAL_ba21d7ba_37_flash_fwd_hdim96_fp16_softcap_sm90_cu_a6473388_35334cuda3std3__45__cpo6cbeginE,@object
	.size		_ZN73_INTERNAL_ba21d7ba_37_flash_fwd_hdim96_fp16_softcap_sm90_cu_a6473388_35334cuda3std3__45__cpo6cbeginE,(_ZN73_INTERNAL_ba21d7ba_37_flash_fwd_hdim96_fp16_softcap_sm90_cu_a6473388_35334cuda3std3__48in_placeE - _ZN73_INTERNAL_ba21d7ba_37_flash_fwd_hdim96_fp16_softcap_sm90_cu_a6473388_35334cuda3std3__45__cpo6cbeginE)
_ZN73_INTERNAL_ba21d7ba_37_flash_fwd_hdim96_fp16_softcap_sm90_cu_a6473388_35334cuda3std3__45__cpo6cbeginE:
	.zero		1
	.type		_ZN73_INTERNAL_ba21d7ba_37_flash_fwd_hdim96_fp16_softcap_sm90_cu_a6473388_35334cuda3std3__48in_placeE,@object
	.size		_ZN73_INTERNAL_ba21d7ba_37_flash_fwd_hdim96_fp16_softcap_sm90_cu_a6473388_35334cuda3std3__48in_placeE,(_ZN73_INTERNAL_ba21d7ba_37_flash_fwd_hdim96_fp16_softcap_sm90_cu_a6473388_35334cuda3std6ranges3__45__cpo9iter_moveE - _ZN73_INTERNAL_ba21d7ba_37_flash_fwd_hdim96_fp16_softcap_sm90_cu_a6473388_35334cuda3std3__48in_placeE)
_ZN73_INTERNAL_ba21d7ba_37_flash_fwd_hdim96_fp16_softcap_sm90_cu_a6473388_35334cuda3std3__48in_placeE:
	.zero		1
	.type		_ZN73_INTERNAL_ba21d7ba_37_flash_fwd_hdim96_fp16_softcap_sm90_cu_a6473388_35334cuda3std6ranges3__45__cpo9iter_moveE,@object
	.size		_ZN73_INTERNAL_ba21d7ba_37_flash_fwd_hdim96_fp16_softcap_sm90_cu_a6473388_35334cuda3std6ranges3__45__cpo9iter_moveE,(_ZN73_INTERNAL_ba21d7ba_37_flash_fwd_hdim96_fp16_softcap_sm90_cu_a6473388_35334cuda3std3__45__cpo5beginE - _ZN73_INTERNAL_ba21d7ba_37_flash_fwd_hdim96_fp16_softcap_sm90_cu_a6473388_35334cuda3std6ranges3__45__cpo9iter_moveE)
_ZN73_INTERNAL_ba21d7ba_37_flash_fwd_hdim96_fp16_softcap_sm90_cu_a6473388_35334cuda3std6ranges3__45__cpo9iter_moveE:
	.zero		1
	.type		_ZN73_INTERNAL_ba21d7ba_37_flash_fwd_hdim96_fp16_softcap_sm90_cu_a6473388_35334cuda3std3__45__cpo5beginE,@object
	.size		_ZN73_INTERNAL_ba21d7ba_37_flash_fwd_hdim96_fp16_softcap_sm90_cu_a6473388_35334cuda3std3__45__cpo5beginE,(_ZN73_INTERNAL_ba21d7ba_37_flash_fwd_hdim96_fp16_softcap_sm90_cu_a6473388_35334cuda3std3__475_GLOBAL__N__ba21d7ba_37_flash_fwd_hdim96_fp16_softcap_sm90_cu_a6473388_35336ignoreE - _ZN73_INTERNAL_ba21d7ba_37_flash_fwd_hdim96_fp16_softcap_sm90_cu_a6473388_35334cuda3std3__45__cpo5beginE)
_ZN73_INTERNAL_ba21d7ba_37_flash_fwd_hdim96_fp16_softcap_sm90_cu_a6473388_35334cuda3std3__45__cpo5beginE:
	.zero		1
	.type		_ZN73_INTERNAL_ba21d7ba_37_flash_fwd_hdim96_fp16_softcap_sm90_cu_a6473388_35334cuda3std3__475_GLOBAL__N__ba21d7ba_37_flash_fwd_hdim96_fp16_softcap_sm90_cu_a6473388_35336ignoreE,@object
	.size		_ZN73_INTERNAL_ba21d7ba_37_flash_fwd_hdim96_fp16_softcap_sm90_cu_a6473388_35334cuda3std3__475_GLOBAL__N__ba21d7ba_37_flash_fwd_hdim96_fp16_softcap_sm90_cu_a6473388_35336ignoreE,(_ZN73_INTERNAL_ba21d7ba_37_flash_fwd_hdim96_fp16_softcap_sm90_cu_a6473388_35334cute7productE - _ZN73_INTERNAL_ba21d7ba_37_flash_fwd_hdim96_fp16_softcap_sm90_cu_a6473388_35334cuda3std3__475_GLOBAL__N__ba21d7ba_37_flash_fwd_hdim96_fp16_softcap_sm90_cu_a6473388_35336ignoreE)
_ZN73_INTERNAL_ba21d7ba_37_flash_fwd_hdim96_fp16_softcap_sm90_cu_a6473388_35334cuda3std3__475_GLOBAL__N__ba21d7ba_37_flash_fwd_hdim96_fp16_softcap_sm90_cu_a6473388_35336ignoreE:
	.zero		1
	.type		_ZN73_INTERNAL_ba21d7ba_37_flash_fwd_hdim96_fp16_softcap_sm90_cu_a6473388_35334cute7productE,@object
	.size		_ZN73_INTERNAL_ba21d7ba_37_flash_fwd_hdim96_fp16_softcap_sm90_cu_a6473388_35334cute7productE,(_ZN73_INTERNAL_ba21d7ba_37_flash_fwd_hdim96_fp16_softcap_sm90_cu_a6473388_35334cuda3std3__45__cpo3endE - _ZN73_INTERNAL_ba21d7ba_37_flash_fwd_hdim96_fp16_softcap_sm90_cu_a6473388_35334cute7productE)
_ZN73_INTERNAL_ba21d7ba_37_flash_fwd_hdim96_fp16_softcap_sm90_cu_a6473388_35334cute7productE:
	.zero		1
	.type		_ZN73_INTERNAL_ba21d7ba_37_flash_fwd_hdim96_fp16_softcap_sm90_cu_a6473388_35334cuda3std3__45__cpo3endE,@object
	.size		_ZN73_INTERNAL_ba21d7ba_37_flash_fwd_hdim96_fp16_softcap_sm90_cu_a6473388_35334cuda3std3__45__cpo3endE,(_ZN73_INTERNAL_ba21d7ba_37_flash_fwd_hdim96_fp16_softcap_sm90_cu_a6473388_35334cuda3std3__419piecewise_constructE - _ZN73_INTERNAL_ba21d7ba_37_flash_fwd_hdim96_fp16_softcap_sm90_cu_a6473388_35334cuda3std3__45__cpo3endE)
_ZN73_INTERNAL_ba21d7ba_37_flash_fwd_hdim96_fp16_softcap_sm90_cu_a6473388_35334cuda3std3__45__cpo3endE:
	.zero		1
	.type		_ZN73_INTERNAL_ba21d7ba_37_flash_fwd_hdim96_fp16_softcap_sm90_cu_a6473388_35334cuda3std3__419piecewise_constructE,@object
	.size		_ZN73_INTERNAL_ba21d7ba_37_flash_fwd_hdim96_fp16_softcap_sm90_cu_a6473388_35334cuda3std3__419piecewise_constructE,(_ZN73_INTERNAL_ba21d7ba_37_flash_fwd_hdim96_fp16_softcap_sm90_cu_a6473388_35334cuda3std3__45__cpo4cendE - _ZN73_INTERNAL_ba21d7ba_37_flash_fwd_hdim96_fp16_softcap_sm90_cu_a6473388_35334cuda3std3__419piecewise_constructE)
_ZN73_INTERNAL_ba21d7ba_37_flash_fwd_hdim96_fp16_softcap_sm90_cu_a6473388_35334cuda3std3__419piecewise_constructE:
	.zero		1
	.type		_ZN73_INTERNAL_ba21d7ba_37_flash_fwd_hdim96_fp16_softcap_sm90_cu_a6473388_35334cuda3std3__45__cpo4cendE,@object
	.size		_ZN73_INTERNAL_ba21d7ba_37_flash_fwd_hdim96_fp16_softcap_sm90_cu_a6473388_35334cuda3std3__45__cpo4cendE,(_ZN73_INTERNAL_ba21d7ba_37_flash_fwd_hdim96_fp16_softcap_sm90_cu_a6473388_35334cuda3std6ranges3__45__cpo4swapE - _ZN73_INTERNAL_ba21d7ba_37_flash_fwd_hdim96_fp16_softcap_sm90_cu_a6473388_35334cuda3std3__45__cpo4cendE)
_ZN73_INTERNAL_ba21d7ba_37_flash_fwd_hdim96_fp16_softcap_sm90_cu_a6473388_35334cuda3std3__45__cpo4cendE:
	.zero		1
	.type		_ZN73_INTERNAL_ba21d7ba_37_flash_fwd_hdim96_fp16_softcap_sm90_cu_a6473388_35334cuda3std6ranges3__45__cpo4swapE,@object
	.size		_ZN73_INTERNAL_ba21d7ba_37_flash_fwd_hdim96_fp16_softcap_sm90_cu_a6473388_35334cuda3std6ranges3__45__cpo4swapE,(.L_7 - _ZN73_INTERNAL_ba21d7ba_37_flash_fwd_hdim96_fp16_softcap_sm90_cu_a6473388_35334cuda3std6ranges3__45__cpo4swapE)
_ZN73_INTERNAL_ba21d7ba_37_flash_fwd_hdim96_fp16_softcap_sm90_cu_a6473388_35334cuda3std6ranges3__45__cpo4swapE:
	.zero		1
.L_7:


//--------------------- .nv.constant0._ZN7cutlass13device_kernelIN5flash11enable_sm90INS1_16FlashAttnFwdSm90INS1_25CollectiveMainloopFwdSm90ILi2EN4cute5tupleIJNS5_1CILi1EEES8_S8_EEENS6_IJNS7_ILi192EEENS7_ILi144EEENS7_ILi96EEEEEELi96ENS_6half_tEfNS_4arch4Sm90ELb0ELb0ELb1ELb0ELb0ELb0ELb0ELb0ELb1ELb0ELb0ELb0EEENS1_21CollectiveEpilogueFwdINS6_IJSA_SC_SB_EEES9_SE_SG_Li384ELb0ELb0ELb0ELb0EEENS1_29StaticPersistentTileSchedulerILb0EEEEEEEEEvNT_6ParamsE --------------------------
	.section	.nv.constant0._ZN7cutlass13device_kernelIN5flash11enable_sm90INS1_16FlashAttnFwdSm90INS1_25CollectiveMainloopFwdSm90ILi2EN4cute5tupleIJNS5_1CILi1EEES8_S8_EEENS6_IJNS7_ILi192EEENS7_ILi144EEENS7_ILi96EEEEEELi96ENS_6half_tEfNS_4arch4Sm90ELb0ELb0ELb1ELb0ELb0ELb0ELb0ELb0ELb1ELb0ELb0ELb0EEENS1_21CollectiveEpilogueFwdINS6_IJSA_SC_SB_EEES9_SE_SG_Li384ELb0ELb0ELb0ELb0EEENS1_29StaticPersistentTileSchedulerILb0EEEEEEEEEvNT_6ParamsE,"a",@progbits
	.sectionflags	@""
	.align	4
.nv.constant0._ZN7cutlass13device_kernelIN5flash11enable_sm90INS1_16FlashAttnFwdSm90INS1_25CollectiveMainloopFwdSm90ILi2EN4cute5tupleIJNS5_1CILi1EEES8_S8_EEENS6_IJNS7_ILi192EEENS7_ILi144EEENS7_ILi96EEEEEELi96ENS_6half_tEfNS_4arch4Sm90ELb0ELb0ELb1ELb0ELb0ELb0ELb0ELb0ELb1ELb0ELb0ELb0EEENS1_21CollectiveEpilogueFwdINS6_IJSA_SC_SB_EEES9_SE_SG_Li384ELb0ELb0ELb0ELb0EEENS1_29StaticPersistentTileSchedulerILb0EEEEEEEEEvNT_6ParamsE:
	.zero		3840


//--------------------- .nv.constant0._ZN7cutlass13device_kernelIN5flash11enable_sm90INS1_16FlashAttnFwdSm90INS1_25CollectiveMainloopFwdSm90ILi2EN4cute5tupleIJNS5_1CILi1EEES8_S8_EEENS6_IJNS7_ILi192EEENS7_ILi144EEENS7_ILi96EEEEEELi96ENS_6half_tEfNS_4arch4Sm90ELb0ELb0ELb1ELb1ELb0ELb0ELb0ELb0ELb1ELb0ELb0ELb0EEENS1_21CollectiveEpilogueFwdINS6_IJSA_SC_SB_EEES9_SE_SG_Li384ELb1ELb0ELb0ELb0EEENS1_36VarlenDynamicPersistentTileSchedulerILi192ELi144ELi384ELi32ELb0ELb0ELb1ELb0ELb1ELb1EEEEEEEEEvNT_6ParamsE --------------------------
	.section	.nv.constant0._ZN7cutlass13device_kernelIN5flash11enable_sm90INS1_16FlashAttnFwdSm90INS1_25CollectiveMainloopFwdSm90ILi2EN4cute5tupleIJNS5_1CILi1EEES8_S8_EEENS6_IJNS7_ILi192EEENS7_ILi144EEENS7_ILi96EEEEEELi96ENS_6half_tEfNS_4arch4Sm90ELb0ELb0ELb1ELb1ELb0ELb0ELb0ELb0ELb1ELb0ELb0ELb0EEENS1_21CollectiveEpilogueFwdINS6_IJSA_SC_SB_EEES9_SE_SG_Li384ELb1ELb0ELb0ELb0EEENS1_36VarlenDynamicPersistentTileSchedulerILi192ELi144ELi384ELi32ELb0ELb0ELb1ELb0ELb1ELb1EEEEEEEEEvNT_6ParamsE,"a",@progbits
	.sectionflags	@""
	.align	4
.nv.constant0._ZN7cutlass13device_kernelIN5flash11enable_sm90INS1_16FlashAttnFwdSm90INS1_25CollectiveMainloopFwdSm90ILi2EN4cute5tupleIJNS5_1CILi1EEES8_S8_EEENS6_IJNS7_ILi192EEENS7_ILi144EEENS7_ILi96EEEEEELi96ENS_6half_tEfNS_4arch4Sm90ELb0ELb0ELb1ELb1ELb0ELb0ELb0ELb0ELb1ELb0ELb0ELb0EEENS1_21CollectiveEpilogueFwdINS6_IJSA_SC_SB_EEES9_SE_SG_Li384ELb1ELb0ELb0ELb0EEENS1_36VarlenDynamicPersistentTileSchedulerILi192ELi144ELi384ELi32ELb0ELb0ELb1ELb0ELb1ELb1EEEEEEEEEvNT_6ParamsE:
	.zero		3456


//--------------------- .nv.constant0._ZN7cutlass13device_kernelIN5flash11enable_sm90INS1_16FlashAttnFwdSm90INS1_25CollectiveMainloopFwdSm90ILi2EN4cute5tupleIJNS5_1CILi1EEES8_S8_EEENS6_IJNS7_ILi192EEENS7_ILi144EEENS7_ILi96EEEEEELi96ENS_6half_tEfNS_4arch4Sm90ELb0ELb0ELb1ELb1ELb0ELb1ELb0ELb0ELb1ELb0ELb0ELb0EEENS1_21CollectiveEpilogueFwdINS6_IJSA_SC_SB_EEES9_SE_SG_Li384ELb1ELb0ELb0ELb0EEENS1_36VarlenDynamicPersistentTileSchedulerILi192ELi144ELi384ELi32ELb0ELb0ELb1ELb0ELb1ELb1EEEEEEEEEvNT_6ParamsE --------------------------
	.section	.nv.constant0._ZN7cutlass13device_kernelIN5flash11enable_sm90INS1_16FlashAttnFwdSm90INS1_25CollectiveMainloopFwdSm90ILi2EN4cute5tupleIJNS5_1CILi1EEES8_S8_EEENS6_IJNS7_ILi192EEENS7_ILi144EEENS7_ILi96EEEEEELi96ENS_6half_tEfNS_4arch4Sm90ELb0ELb0ELb1ELb1ELb0ELb1ELb0ELb0ELb1ELb0ELb0ELb0EEENS1_21CollectiveEpilogueFwdINS6_IJSA_SC_SB_EEES9_SE_SG_Li384ELb1ELb0ELb0ELb0EEENS1_36VarlenDynamicPersistentTileSchedulerILi192ELi144ELi384ELi32ELb0ELb0ELb1ELb0ELb1ELb1EEEEEEEEEvNT_6ParamsE,"a",@progbits
	.sectionflags	@""
	.align	4
.nv.constant0._ZN7cutlass13device_kernelIN5flash11enable_sm90INS1_16FlashAttnFwdSm90INS1_25CollectiveMainloopFwdSm90ILi2EN4cute5tupleIJNS5_1CILi1EEES8_S8_EEENS6_IJNS7_ILi192EEENS7_ILi144EEENS7_ILi96EEEEEELi96ENS_6half_tEfNS_4arch4Sm90ELb0ELb0ELb1ELb1ELb0ELb1ELb0ELb0ELb1ELb0ELb0ELb0EEENS1_21CollectiveEpilogueFwdINS6_IJSA_SC_SB_EEES9_SE_SG_Li384ELb1ELb0ELb0ELb0EEENS1_36VarlenDynamicPersistentTileSchedulerILi192ELi144ELi384ELi32ELb0ELb0ELb1ELb0ELb1ELb1EEEEEEEEEvNT_6ParamsE:
	.zero		3456


//--------------------- .nv.constant0._ZN7cutlass13device_kernelIN5flash11enable_sm90INS1_16FlashAttnFwdSm90INS1_25CollectiveMainloopFwdSm90ILi2EN4cute5tupleIJNS5_1CILi1EEES8_S8_EEENS6_IJNS7_ILi192EEENS7_ILi128EEENS7_ILi96EEEEEELi96ENS_6half_tEfNS_4arch4Sm90ELb0ELb1ELb1ELb0ELb0ELb0ELb0ELb0ELb1ELb0ELb0ELb0EEENS1_21CollectiveEpilogueFwdINS6_IJSA_SC_SB_EEES9_SE_SG_Li384ELb0ELb0ELb0ELb0EEENS1_30DynamicPersistentTileSchedulerILi384ELi32ELb0ELb0ELb1EEEEEEEEEvNT_6ParamsE --------------------------
	.section	.nv.constant0._ZN7cutlass13device_kernelIN5flash11enable_sm90INS1_16FlashAttnFwdSm90INS1_25CollectiveMainloopFwdSm90ILi2EN4cute5tupleIJNS5_1CILi1EEES8_S8_EEENS6_IJNS7_ILi192EEENS7_ILi128EEENS7_ILi96EEEEEELi96ENS_6half_tEfNS_4arch4Sm90ELb0ELb1ELb1ELb0ELb0ELb0ELb0ELb0ELb1ELb0ELb0ELb0EEENS1_21CollectiveEpilogueFwdINS6_IJSA_SC_SB_EEES9_SE_SG_Li384ELb0ELb0ELb0ELb0EEENS1_30DynamicPersistentTileSchedulerILi384ELi32ELb0ELb0ELb1EEEEEEEEEvNT_6ParamsE,"a",@progbits
	.sectionflags	@""
	.align	4
.nv.constant0._ZN7cutlass13device_kernelIN5flash11enable_sm90INS1_16FlashAttnFwdSm90INS1_25CollectiveMainloopFwdSm90ILi2EN4cute5tupleIJNS5_1CILi1EEES8_S8_EEENS6_IJNS7_ILi192EEENS7_ILi128EEENS7_ILi96EEEEEELi96ENS_6half_tEfNS_4arch4Sm90ELb0ELb1ELb1ELb0ELb0ELb0ELb0ELb0ELb1ELb0ELb0ELb0EEENS1_21CollectiveEpilogueFwdINS6_IJSA_SC_SB_EEES9_SE_SG_Li384ELb0ELb0ELb0ELb0EEENS1_30DynamicPersistentTileSchedulerILi384ELi32ELb0ELb0ELb1EEEEEEEEEvNT_6ParamsE:
	.zero		3840


//--------------------- .nv.constant0._ZN7cutlass13device_kernelIN5flash11enable_sm90INS1_16FlashAttnFwdSm90INS1_25CollectiveMainloopFwdSm90ILi2EN4cute5tupleIJNS5_1CILi1EEES8_S8_EEENS6_IJNS7_ILi192EEENS7_ILi128EEENS7_ILi96EEEEEELi96ENS_6half_tEfNS_4arch4Sm90ELb0ELb1ELb1ELb1ELb0ELb0ELb0ELb0ELb1ELb0ELb0ELb0EEENS1_21CollectiveEpilogueFwdINS6_IJSA_SC_SB_EEES9_SE_SG_Li384ELb1ELb0ELb0ELb0EEENS1_36VarlenDynamicPersistentTileSchedulerILi192ELi128ELi384ELi32ELb0ELb0ELb1ELb1ELb0ELb1EEEEEEEEEvNT_6ParamsE --------------------------
	.section	.nv.constant0._ZN7cutlass13device_kernelIN5flash11enable_sm90INS1_16FlashAttnFwdSm90INS1_25CollectiveMainloopFwdSm90ILi2EN4cute5tupleIJNS5_1CILi1EEES8_S8_EEENS6_IJNS7_ILi192EEENS7_ILi128EEENS7_ILi96EEEEEELi96ENS_6half_tEfNS_4arch4Sm90ELb0ELb1ELb1ELb1ELb0ELb0ELb0ELb0ELb1ELb0ELb0ELb0EEENS1_21CollectiveEpilogueFwdINS6_IJSA_SC_SB_EEES9_SE_SG_Li384ELb1ELb0ELb0ELb0EEENS1_36VarlenDynamicPersistentTileSchedulerILi192ELi128ELi384ELi32ELb0ELb0ELb1ELb1ELb0ELb1EEEEEEEEEvNT_6ParamsE,"a",@progbits
	.sectionflags	@""
	.align	4
.nv.constant0._ZN7cutlass13device_kernelIN5flash11enable_sm90INS1_16FlashAttnFwdSm90INS1_25CollectiveMainloopFwdSm90ILi2EN4cute5tupleIJNS5_1CILi1EEES8_S8_EEENS6_IJNS7_ILi192EEENS7_ILi128EEENS7_ILi96EEEEEELi96ENS_6half_tEfNS_4arch4Sm90ELb0ELb1ELb1ELb1ELb0ELb0ELb0ELb0ELb1ELb0ELb0ELb0EEENS1_21CollectiveEpilogueFwdINS6_IJSA_SC_SB_EEES9_SE_SG_Li384ELb1ELb0ELb0ELb0EEENS1_36VarlenDynamicPersistentTileSchedulerILi192ELi128ELi384ELi32ELb0ELb0ELb1ELb1ELb0ELb1EEEEEEEEEvNT_6ParamsE:
	.zero		3456


//--------------------- .nv.constant0._ZN7cutlass13device_kernelIN5flash11enable_sm90INS1_16FlashAttnFwdSm90INS1_25CollectiveMainloopFwdSm90ILi2EN4cute5tupleIJNS5_1CILi1EEES8_S8_EEENS6_IJNS7_ILi192EEENS7_ILi128EEENS7_ILi96EEEEEELi96ENS_6half_tEfNS_4arch4Sm90ELb0ELb1ELb1ELb1ELb0ELb1ELb0ELb0ELb1ELb0ELb0ELb0EEENS1_21CollectiveEpilogueFwdINS6_IJSA_SC_SB_EEES9_SE_SG_Li384ELb1ELb0ELb0ELb0EEENS1_36VarlenDynamicPersistentTileSchedulerILi192ELi128ELi384ELi32ELb0ELb0ELb1ELb1ELb0ELb1EEEEEEEEEvNT_6ParamsE --------------------------
	.section	.nv.constant0._ZN7cutlass13device_kernelIN5flash11enable_sm90INS1_16FlashAttnFwdSm90INS1_25CollectiveMainloopFwdSm90ILi2EN4cute5tupleIJNS5_1CILi1EEES8_S8_EEENS6_IJNS7_ILi192EEENS7_ILi128EEENS7_ILi96EEEEEELi96ENS_6half_tEfNS_4arch4Sm90ELb0ELb1ELb1ELb1ELb0ELb1ELb0ELb0ELb1ELb0ELb0ELb0EEENS1_21CollectiveEpilogueFwdINS6_IJSA_SC_SB_EEES9_SE_SG_Li384ELb1ELb0ELb0ELb0EEENS1_36VarlenDynamicPersistentTileSchedulerILi192ELi128ELi384ELi32ELb0ELb0ELb1ELb1ELb0ELb1EEEEEEEEEvNT_6ParamsE,"a",@progbits
	.sectionflags	@""
	.align	4
.nv.constant0._ZN7cutlass13device_kernelIN5flash11enable_sm90INS1_16FlashAttnFwdSm90INS1_25CollectiveMainloopFwdSm90ILi2EN4cute5tupleIJNS5_1CILi1EEES8_S8_EEENS6_IJNS7_ILi192EEENS7_ILi128EEENS7_ILi96EEEEEELi96ENS_6half_tEfNS_4arch4Sm90ELb0ELb1ELb1ELb1ELb0ELb1ELb0ELb0ELb1ELb0ELb0ELb0EEENS1_21CollectiveEpilogueFwdINS6_IJSA_SC_SB_EEES9_SE_SG_Li384ELb1ELb0ELb0ELb0EEENS1_36VarlenDynamicPersistentTileSchedulerILi192ELi128ELi384ELi32ELb0ELb0ELb1ELb1ELb0ELb1EEEEEEEEEvNT_6ParamsE:
	.zero		3456


//--------------------- .nv.constant0._ZN7cutlass13device_kernelIN5flash11enable_sm90INS1_16FlashAttnFwdSm90INS1_25CollectiveMainloopFwdSm90ILi2EN4cute5tupleIJNS5_1CILi1EEES8_S8_EEENS6_IJNS7_ILi192EEENS7_ILi144EEENS7_ILi96EEEEEELi96ENS_6half_tEfNS_4arch4Sm90ELb1ELb0ELb1ELb0ELb0ELb0ELb0ELb0ELb1ELb0ELb0ELb0EEENS1_21CollectiveEpilogueFwdINS6_IJSA_SC_SB_EEES9_SE_SG_Li384ELb0ELb0ELb0ELb0EEENS1_30DynamicPersistentTileSchedulerILi384ELi32ELb0ELb0ELb1EEEEEEEEEvNT_6ParamsE --------------------------
	.section	.nv.constant0._ZN7cutlass13device_kernelIN5flash11enable_sm90INS1_16FlashAttnFwdSm90INS1_25CollectiveMainloopFwdSm90ILi2EN4cute5tupleIJNS5_1CILi1EEES8_S8_EEENS6_IJNS7_ILi192EEENS7_ILi144EEENS7_ILi96EEEEEELi96ENS_6half_tEfNS_4arch4Sm90ELb1ELb0ELb1ELb0ELb0ELb0ELb0ELb0ELb1ELb0ELb0ELb0EEENS1_21CollectiveEpilogueFwdINS6_IJSA_SC_SB_EEES9_SE_SG_Li384ELb0ELb0ELb0ELb0EEENS1_30DynamicPersistentTileSchedulerILi384ELi32ELb0ELb0ELb1EEEEEEEEEvNT_6ParamsE,"a",@progbits
	.sectionflags	@""
	.align	4
.nv.constant0._ZN7cutlass13device_kernelIN5flash11enable_sm90INS1_16FlashAttnFwdSm90INS1_25CollectiveMainloopFwdSm90ILi2EN4cute5tupleIJNS5_1CILi1EEES8_S8_EEENS6_IJNS7_ILi192EEENS7_ILi144EEENS7_ILi96EEEEEELi96ENS_6half_tEfNS_4arch4Sm90ELb1ELb0ELb1ELb0ELb0ELb0ELb0ELb0ELb1ELb0ELb0ELb0EEENS1_21CollectiveEpilogueFwdINS6_IJSA_SC_SB_EEES9_SE_SG_Li384ELb0ELb0ELb0ELb0EEENS1_30DynamicPersistentTileSchedulerILi384ELi32ELb0ELb0ELb1EEEEEEEEEvNT_6ParamsE:
	.zero		3840


//--------------------- .nv.constant0._ZN7cutlass13device_kernelIN5flash11enable_sm90INS1_16FlashAttnFwdSm90INS1_25CollectiveMainloopFwdSm90ILi2EN4cute5tupleIJNS5_1CILi1EEES8_S8_EEENS6_IJNS7_ILi192EEENS7_ILi144EEENS7_ILi96EEEEEELi96ENS_6half_tEfNS_4arch4Sm90ELb1ELb0ELb1ELb1ELb0ELb0ELb0ELb0ELb1ELb0ELb0ELb0EEENS1_21CollectiveEpilogueFwdINS6_IJSA_SC_SB_EEES9_SE_SG_Li384ELb1ELb0ELb0ELb0EEENS1_36VarlenDynamicPersistentTileSchedulerILi192ELi144ELi384ELi32ELb0ELb0ELb1ELb1ELb1ELb1EEEEEEEEEvNT_6ParamsE --------------------------
	.section	.nv.constant0._ZN7cutlass13device_kernelIN5flash11enable_sm90INS1_16FlashAttnFwdSm90INS1_25CollectiveMainloopFwdSm90ILi2EN4cute5tupleIJNS5_1CILi1EEES8_S8_EEENS6_IJNS7_ILi192EEENS7_ILi144EEENS7_ILi96EEEEEELi96ENS_6half_tEfNS_4arch4Sm90ELb1ELb0ELb1ELb1ELb0ELb0ELb0ELb0ELb1ELb0ELb0ELb0EEENS1_21CollectiveEpilogueFwdINS6_IJSA_SC_SB_EEES9_SE_SG_Li384ELb1ELb0ELb0ELb0EEENS1_36VarlenDynamicPersistentTileSchedulerILi192ELi144ELi384ELi32ELb0ELb0ELb1ELb1ELb1ELb1EEEEEEEEEvNT_6ParamsE,"a",@progbits
	.sectionflags	@""
	.align	4
.nv.constant0._ZN7cutlass13device_kernelIN5flash11enable_sm90INS1_16FlashAttnFwdSm90INS1_25CollectiveMainloopFwdSm90ILi2EN4cute5tupleIJNS5_1CILi1EEES8_S8_EEENS6_IJNS7_ILi192EEENS7_ILi144EEENS7_ILi96EEEEEELi96ENS_6half_tEfNS_4arch4Sm90ELb1ELb0ELb1ELb1ELb0ELb0ELb0ELb0ELb1ELb0ELb0ELb0EEENS1_21CollectiveEpilogueFwdINS6_IJSA_SC_SB_EEES9_SE_SG_Li384ELb1ELb0ELb0ELb0EEENS1_36VarlenDynamicPersistentTileSchedulerILi192ELi144ELi384ELi32ELb0ELb0ELb1ELb1ELb1ELb1EEEEEEEEEvNT_6ParamsE:
	.zero		3456


//--------------------- .nv.constant0._ZN7cutlass13device_kernelIN5flash11enable_sm90INS1_16FlashAttnFwdSm90INS1_25CollectiveMainloopFwdSm90ILi2EN4cute5tupleIJNS5_1CILi1EEES8_S8_EEENS6_IJNS7_ILi192EEENS7_ILi144EEENS7_ILi96EEEEEELi96ENS_6half_tEfNS_4arch4Sm90ELb1ELb0ELb1ELb1ELb0ELb1ELb0ELb0ELb1ELb0ELb0ELb0EEENS1_21CollectiveEpilogueFwdINS6_IJSA_SC_SB_EEES9_SE_SG_Li384ELb1ELb0ELb0ELb0EEENS1_36VarlenDynamicPersistentTileSchedulerILi192ELi144ELi384ELi32ELb0ELb0ELb1ELb1ELb1ELb1EEEEEEEEEvNT_6ParamsE --------------------------
	.section	.nv.constant0._ZN7cutlass13device_kernelIN5flash11enable_sm90INS1_16FlashAttnFwdSm90INS1_25CollectiveMainloopFwdSm90ILi2EN4cute5tupleIJNS5_1CILi1EEES8_S8_EEENS6_IJNS7_ILi192EEENS7_ILi144EEENS7_ILi96EEEEEELi96ENS_6half_tEfNS_4arch4Sm90ELb1ELb0ELb1ELb1ELb0ELb1ELb0ELb0ELb1ELb0ELb0ELb0EEENS1_21CollectiveEpilogueFwdINS6_IJSA_SC_SB_EEES9_SE_SG_Li384ELb1ELb0ELb0ELb0EEENS1_36VarlenDynamicPersistentTileSchedulerILi192ELi144ELi384ELi32ELb0ELb0ELb1ELb1ELb1ELb1EEEEEEEEEvNT_6ParamsE,"a",@progbits
	.sectionflags	@""
	.align	4
.nv.constant0._ZN7cutlass13device_kernelIN5flash11enable_sm90INS1_16FlashAttnFwdSm90INS1_25CollectiveMainloopFwdSm90ILi2EN4cute5tupleIJNS5_1CILi1EEES8_S8_EEENS6_IJNS7_ILi192EEENS7_ILi144EEENS7_ILi96EEEEEELi96ENS_6half_tEfNS_4arch4Sm90ELb1ELb0ELb1ELb1ELb0ELb1ELb0ELb0ELb1ELb0ELb0ELb0EEENS1_21CollectiveEpilogueFwdINS6_IJSA_SC_SB_EEES9_SE_SG_Li384ELb1ELb0ELb0ELb0EEENS1_36VarlenDynamicPersistentTileSchedulerILi192ELi144ELi384ELi32ELb0ELb0ELb1ELb1ELb1ELb1EEEEEEEEEvNT_6ParamsE:
	.zero		3456


//--------------------- SYMBOLS --------------------------

	.type		.nv.reservedSmem.offset0,@object
	.size		.nv.reservedSmem.offset0,0x4
